//
// Generated by NVIDIA NVVM Compiler
//
// Compiler Build ID: CL-36424714
// Cuda compilation tools, release 13.0, V13.0.88
// Based on NVVM 20.0.0
//

.version 9.0
.target sm_100
.address_size 64

	// .globl	_Z13GaussianBlurXiPhPfS0_ii
.extern .func  (.param .b32 func_retval0) vprintf
(
	.param .b64 vprintf_param_0,
	.param .b64 vprintf_param_1
)
;
// _ZZ24derivative_x_y_L1_SharedPsiiS_E17shared_smoothedim has been demoted
// _ZZ24derivative_x_y_L2_SharedPsiiS_E17shared_smoothedim has been demoted
.extern .shared .align 16 .b8 sharedMemory[];
.global .align 1 .b8 $str$2[25] = {72, 101, 108, 108, 111, 32, 102, 114, 111, 109, 32, 67, 85, 68, 65, 32, 75, 101, 114, 110, 101, 108, 33, 10};

.visible .entry _Z13GaussianBlurXiPhPfS0_ii(
	.param .u32 _Z13GaussianBlurXiPhPfS0_ii_param_0,
	.param .u64 .ptr .align 1 _Z13GaussianBlurXiPhPfS0_ii_param_1,
	.param .u64 .ptr .align 1 _Z13GaussianBlurXiPhPfS0_ii_param_2,
	.param .u64 .ptr .align 1 _Z13GaussianBlurXiPhPfS0_ii_param_3,
	.param .u32 _Z13GaussianBlurXiPhPfS0_ii_param_4,
	.param .u32 _Z13GaussianBlurXiPhPfS0_ii_param_5
)
{
	.reg .pred 	%p<55>;
	.reg .b16 	%rs<16>;
	.reg .b32 	%r<71>;
	.reg .b32 	%f<141>;
	.reg .b64 	%rd<25>;

	ld.param.u32 	%r28, [_Z13GaussianBlurXiPhPfS0_ii_param_0];
	ld.param.u64 	%rd10, [_Z13GaussianBlurXiPhPfS0_ii_param_1];
	ld.param.u64 	%rd11, [_Z13GaussianBlurXiPhPfS0_ii_param_2];
	ld.param.u64 	%rd9, [_Z13GaussianBlurXiPhPfS0_ii_param_3];
	ld.param.u32 	%r30, [_Z13GaussianBlurXiPhPfS0_ii_param_4];
	ld.param.u32 	%r29, [_Z13GaussianBlurXiPhPfS0_ii_param_5];
	cvta.to.global.u64 	%rd1, %rd11;
	cvta.to.global.u64 	%rd2, %rd10;
	mov.u32 	%r31, %ctaid.x;
	mov.u32 	%r32, %ntid.x;
	mov.u32 	%r33, %tid.x;
	mad.lo.s32 	%r1, %r31, %r32, %r33;
	mov.u32 	%r34, %ctaid.y;
	mov.u32 	%r35, %ntid.y;
	mov.u32 	%r36, %tid.y;
	mad.lo.s32 	%r2, %r34, %r35, %r36;
	setp.ge.s32 	%p1, %r2, %r30;
	setp.ge.s32 	%p2, %r1, %r29;
	or.pred  	%p3, %p1, %p2;
	@%p3 bra 	$L__BB0_41;
	setp.lt.s32 	%p4, %r28, 0;
	mov.f32 	%f132, 0f00000000;
	mov.f32 	%f131, %f132;
	@%p4 bra 	$L__BB0_40;
	neg.s32 	%r69, %r28;
	mul.lo.s32 	%r4, %r29, %r2;
	setp.lt.u32 	%p5, %r28, 4;
	mov.f32 	%f131, 0f00000000;
	mov.f32 	%f132, %f131;
	@%p5 bra 	$L__BB0_22;
	shl.b32 	%r38, %r28, 1;
	sub.s32 	%r67, 3, %r28;
	and.b32  	%r39, %r38, -8;
	neg.s32 	%r66, %r39;
	sub.s32 	%r64, %r1, %r28;
	add.s32 	%r40, %r1, %r4;
	sub.s32 	%r63, %r40, %r28;
	mov.f32 	%f131, 0f00000000;
	mov.b32 	%r65, 3;
$L__BB0_4:
	.pragma "nounroll";
	setp.lt.s32 	%p6, %r64, 0;
	setp.ge.s32 	%p7, %r64, %r29;
	cvt.s64.s32 	%rd12, %r63;
	add.s64 	%rd3, %rd2, %rd12;
	add.s32 	%r41, %r65, -3;
	mul.wide.s32 	%rd13, %r41, 4;
	add.s64 	%rd4, %rd1, %rd13;
	or.pred  	%p8, %p6, %p7;
	@%p8 bra 	$L__BB0_6;
	ld.global.u8 	%rs1, [%rd3];
	cvt.rn.f32.u16 	%f72, %rs1;
	ld.global.f32 	%f73, [%rd4];
	fma.rn.f32 	%f132, %f73, %f72, %f132;
	add.f32 	%f131, %f131, %f73;
$L__BB0_6:
	add.s32 	%r42, %r64, 1;
	setp.lt.s32 	%p9, %r42, 0;
	setp.ge.s32 	%p10, %r42, %r29;
	or.pred  	%p11, %p9, %p10;
	@%p11 bra 	$L__BB0_8;
	ld.global.u8 	%rs2, [%rd3+1];
	cvt.rn.f32.u16 	%f74, %rs2;
	ld.global.f32 	%f75, [%rd4+4];
	fma.rn.f32 	%f132, %f75, %f74, %f132;
	add.f32 	%f131, %f131, %f75;
$L__BB0_8:
	add.s32 	%r43, %r64, 2;
	setp.lt.s32 	%p12, %r43, 0;
	setp.ge.s32 	%p13, %r43, %r29;
	or.pred  	%p14, %p12, %p13;
	@%p14 bra 	$L__BB0_10;
	ld.global.u8 	%rs3, [%rd3+2];
	cvt.rn.f32.u16 	%f76, %rs3;
	ld.global.f32 	%f77, [%rd4+8];
	fma.rn.f32 	%f132, %f77, %f76, %f132;
	add.f32 	%f131, %f131, %f77;
$L__BB0_10:
	add.s32 	%r44, %r64, 3;
	setp.lt.s32 	%p15, %r44, 0;
	setp.ge.s32 	%p16, %r44, %r29;
	or.pred  	%p17, %p15, %p16;
	@%p17 bra 	$L__BB0_12;
	ld.global.u8 	%rs4, [%rd3+3];
	cvt.rn.f32.u16 	%f78, %rs4;
	ld.global.f32 	%f79, [%rd4+12];
	fma.rn.f32 	%f132, %f79, %f78, %f132;
	add.f32 	%f131, %f131, %f79;
$L__BB0_12:
	add.s32 	%r45, %r64, 4;
	setp.lt.s32 	%p18, %r45, 0;
	setp.ge.s32 	%p19, %r45, %r29;
	or.pred  	%p20, %p18, %p19;
	@%p20 bra 	$L__BB0_14;
	ld.global.u8 	%rs5, [%rd3+4];
	cvt.rn.f32.u16 	%f80, %rs5;
	ld.global.f32 	%f81, [%rd4+16];
	fma.rn.f32 	%f132, %f81, %f80, %f132;
	add.f32 	%f131, %f131, %f81;
$L__BB0_14:
	add.s32 	%r46, %r64, 5;
	setp.lt.s32 	%p21, %r46, 0;
	setp.ge.s32 	%p22, %r46, %r29;
	or.pred  	%p23, %p21, %p22;
	@%p23 bra 	$L__BB0_16;
	ld.global.u8 	%rs6, [%rd3+5];
	cvt.rn.f32.u16 	%f82, %rs6;
	ld.global.f32 	%f83, [%rd4+20];
	fma.rn.f32 	%f132, %f83, %f82, %f132;
	add.f32 	%f131, %f131, %f83;
$L__BB0_16:
	add.s32 	%r47, %r64, 6;
	setp.lt.s32 	%p24, %r47, 0;
	setp.ge.s32 	%p25, %r47, %r29;
	or.pred  	%p26, %p24, %p25;
	@%p26 bra 	$L__BB0_18;
	ld.global.u8 	%rs7, [%rd3+6];
	cvt.rn.f32.u16 	%f84, %rs7;
	ld.global.f32 	%f85, [%rd4+24];
	fma.rn.f32 	%f132, %f85, %f84, %f132;
	add.f32 	%f131, %f131, %f85;
$L__BB0_18:
	add.s32 	%r48, %r64, 7;
	setp.lt.s32 	%p27, %r48, 0;
	setp.ge.s32 	%p28, %r48, %r29;
	or.pred  	%p29, %p27, %p28;
	@%p29 bra 	$L__BB0_20;
	ld.global.u8 	%rs8, [%rd3+7];
	cvt.rn.f32.u16 	%f86, %rs8;
	ld.global.f32 	%f87, [%rd4+28];
	fma.rn.f32 	%f132, %f87, %f86, %f132;
	add.f32 	%f131, %f131, %f87;
$L__BB0_20:
	add.s32 	%r67, %r67, 8;
	add.s32 	%r66, %r66, 8;
	add.s32 	%r65, %r65, 8;
	add.s32 	%r64, %r64, 8;
	add.s32 	%r63, %r63, 8;
	setp.ne.s32 	%p30, %r66, 0;
	@%p30 bra 	$L__BB0_4;
	add.s32 	%r69, %r67, -3;
$L__BB0_22:
	shl.b32 	%r49, %r28, 1;
	and.b32  	%r50, %r49, 6;
	setp.lt.u32 	%p31, %r50, 3;
	@%p31 bra 	$L__BB0_32;
	add.s32 	%r21, %r69, %r1;
	setp.lt.s32 	%p32, %r21, 0;
	setp.ge.s32 	%p33, %r21, %r29;
	add.s32 	%r51, %r21, %r4;
	cvt.s64.s32 	%rd14, %r51;
	add.s64 	%rd5, %rd2, %rd14;
	add.s32 	%r52, %r69, %r28;
	mul.wide.s32 	%rd15, %r52, 4;
	add.s64 	%rd6, %rd1, %rd15;
	or.pred  	%p34, %p32, %p33;
	@%p34 bra 	$L__BB0_25;
	ld.global.u8 	%rs9, [%rd5];
	cvt.rn.f32.u16 	%f88, %rs9;
	ld.global.f32 	%f89, [%rd6];
	fma.rn.f32 	%f132, %f89, %f88, %f132;
	add.f32 	%f131, %f131, %f89;
$L__BB0_25:
	add.s32 	%r53, %r21, 1;
	setp.lt.s32 	%p35, %r53, 0;
	setp.ge.s32 	%p36, %r53, %r29;
	or.pred  	%p37, %p35, %p36;
	@%p37 bra 	$L__BB0_27;
	ld.global.u8 	%rs10, [%rd5+1];
	cvt.rn.f32.u16 	%f90, %rs10;
	ld.global.f32 	%f91, [%rd6+4];
	fma.rn.f32 	%f132, %f91, %f90, %f132;
	add.f32 	%f131, %f131, %f91;
$L__BB0_27:
	add.s32 	%r54, %r21, 2;
	setp.lt.s32 	%p38, %r54, 0;
	setp.ge.s32 	%p39, %r54, %r29;
	or.pred  	%p40, %p38, %p39;
	@%p40 bra 	$L__BB0_29;
	ld.global.u8 	%rs11, [%rd5+2];
	cvt.rn.f32.u16 	%f92, %rs11;
	ld.global.f32 	%f93, [%rd6+8];
	fma.rn.f32 	%f132, %f93, %f92, %f132;
	add.f32 	%f131, %f131, %f93;
$L__BB0_29:
	add.s32 	%r55, %r21, 3;
	setp.lt.s32 	%p41, %r55, 0;
	setp.ge.s32 	%p42, %r55, %r29;
	or.pred  	%p43, %p41, %p42;
	@%p43 bra 	$L__BB0_31;
	ld.global.u8 	%rs12, [%rd5+3];
	cvt.rn.f32.u16 	%f94, %rs12;
	ld.global.f32 	%f95, [%rd6+12];
	fma.rn.f32 	%f132, %f95, %f94, %f132;
	add.f32 	%f131, %f131, %f95;
$L__BB0_31:
	add.s32 	%r69, %r69, 4;
$L__BB0_32:
	and.b32  	%r56, %r28, 1;
	setp.eq.b32 	%p44, %r56, 1;
	not.pred 	%p45, %p44;
	@%p45 bra 	$L__BB0_38;
	add.s32 	%r24, %r69, %r1;
	setp.lt.s32 	%p46, %r24, 0;
	setp.ge.s32 	%p47, %r24, %r29;
	add.s32 	%r57, %r24, %r4;
	cvt.s64.s32 	%rd16, %r57;
	add.s64 	%rd7, %rd2, %rd16;
	add.s32 	%r58, %r69, %r28;
	mul.wide.s32 	%rd17, %r58, 4;
	add.s64 	%rd8, %rd1, %rd17;
	or.pred  	%p48, %p46, %p47;
	@%p48 bra 	$L__BB0_35;
	ld.global.u8 	%rs13, [%rd7];
	cvt.rn.f32.u16 	%f96, %rs13;
	ld.global.f32 	%f97, [%rd8];
	fma.rn.f32 	%f132, %f97, %f96, %f132;
	add.f32 	%f131, %f131, %f97;
$L__BB0_35:
	add.s32 	%r59, %r24, 1;
	setp.lt.s32 	%p49, %r59, 0;
	setp.ge.s32 	%p50, %r59, %r29;
	or.pred  	%p51, %p49, %p50;
	@%p51 bra 	$L__BB0_37;
	ld.global.u8 	%rs14, [%rd7+1];
	cvt.rn.f32.u16 	%f98, %rs14;
	ld.global.f32 	%f99, [%rd8+4];
	fma.rn.f32 	%f132, %f99, %f98, %f132;
	add.f32 	%f131, %f131, %f99;
$L__BB0_37:
	add.s32 	%r69, %r69, 2;
$L__BB0_38:
	add.s32 	%r27, %r69, %r1;
	setp.lt.s32 	%p52, %r27, 0;
	setp.ge.s32 	%p53, %r27, %r29;
	or.pred  	%p54, %p52, %p53;
	@%p54 bra 	$L__BB0_40;
	add.s32 	%r60, %r27, %r4;
	cvt.s64.s32 	%rd18, %r60;
	add.s64 	%rd19, %rd2, %rd18;
	ld.global.u8 	%rs15, [%rd19];
	cvt.rn.f32.u16 	%f100, %rs15;
	add.s32 	%r61, %r69, %r28;
	mul.wide.s32 	%rd20, %r61, 4;
	add.s64 	%rd21, %rd1, %rd20;
	ld.global.f32 	%f101, [%rd21];
	fma.rn.f32 	%f132, %f101, %f100, %f132;
	add.f32 	%f131, %f131, %f101;
$L__BB0_40:
	div.rn.f32 	%f102, %f132, %f131;
	mad.lo.s32 	%r62, %r29, %r2, %r1;
	cvta.to.global.u64 	%rd22, %rd9;
	mul.wide.s32 	%rd23, %r62, 4;
	add.s64 	%rd24, %rd22, %rd23;
	st.global.f32 	[%rd24], %f102;
$L__BB0_41:
	ret;

}
	// .globl	_Z13GaussianBlurYiPfS_iiPs
.visible .entry _Z13GaussianBlurYiPfS_iiPs(
	.param .u32 _Z13GaussianBlurYiPfS_iiPs_param_0,
	.param .u64 .ptr .align 1 _Z13GaussianBlurYiPfS_iiPs_param_1,
	.param .u64 .ptr .align 1 _Z13GaussianBlurYiPfS_iiPs_param_2,
	.param .u32 _Z13GaussianBlurYiPfS_iiPs_param_3,
	.param .u32 _Z13GaussianBlurYiPfS_iiPs_param_4,
	.param .u64 .ptr .align 1 _Z13GaussianBlurYiPfS_iiPs_param_5
)
{
	.reg .pred 	%p<55>;
	.reg .b32 	%r<111>;
	.reg .b32 	%f<139>;
	.reg .b64 	%rd<47>;
	.reg .b64 	%fd<9>;

	ld.param.u32 	%r53, [_Z13GaussianBlurYiPfS_iiPs_param_0];
	ld.param.u64 	%rd7, [_Z13GaussianBlurYiPfS_iiPs_param_1];
	ld.param.u64 	%rd8, [_Z13GaussianBlurYiPfS_iiPs_param_2];
	ld.param.u32 	%r54, [_Z13GaussianBlurYiPfS_iiPs_param_3];
	ld.param.u32 	%r55, [_Z13GaussianBlurYiPfS_iiPs_param_4];
	ld.param.u64 	%rd6, [_Z13GaussianBlurYiPfS_iiPs_param_5];
	cvta.to.global.u64 	%rd1, %rd7;
	cvta.to.global.u64 	%rd2, %rd8;
	mov.u32 	%r56, %ctaid.x;
	mov.u32 	%r57, %ntid.x;
	mov.u32 	%r58, %tid.x;
	mad.lo.s32 	%r1, %r56, %r57, %r58;
	mov.u32 	%r59, %ctaid.y;
	mov.u32 	%r60, %ntid.y;
	mov.u32 	%r61, %tid.y;
	mad.lo.s32 	%r2, %r59, %r60, %r61;
	setp.ge.s32 	%p1, %r2, %r54;
	setp.ge.s32 	%p2, %r1, %r55;
	or.pred  	%p3, %p1, %p2;
	@%p3 bra 	$L__BB1_42;
	setp.lt.s32 	%p4, %r53, 0;
	mov.f64 	%fd8, 0d7FF8000000000000;
	@%p4 bra 	$L__BB1_41;
	neg.s32 	%r109, %r53;
	setp.lt.u32 	%p5, %r53, 4;
	mov.f32 	%f124, 0f00000000;
	mov.f32 	%f123, %f124;
	@%p5 bra 	$L__BB1_22;
	shl.b32 	%r63, %r53, 1;
	sub.s32 	%r107, 3, %r53;
	and.b32  	%r64, %r63, -8;
	neg.s32 	%r106, %r64;
	sub.s32 	%r104, %r2, %r53;
	mul.lo.s32 	%r65, %r55, %r104;
	add.s32 	%r66, %r65, %r55;
	add.s32 	%r103, %r1, %r66;
	shl.b32 	%r8, %r55, 3;
	add.s32 	%r67, %r104, 2;
	mad.lo.s32 	%r102, %r55, %r67, %r1;
	add.s32 	%r68, %r104, 3;
	mad.lo.s32 	%r101, %r55, %r68, %r1;
	add.s32 	%r69, %r104, 4;
	mad.lo.s32 	%r100, %r55, %r69, %r1;
	add.s32 	%r70, %r104, 5;
	mad.lo.s32 	%r99, %r55, %r70, %r1;
	add.s32 	%r71, %r104, 6;
	mad.lo.s32 	%r98, %r55, %r71, %r1;
	add.s32 	%r72, %r104, 7;
	mad.lo.s32 	%r97, %r55, %r72, %r1;
	add.s32 	%r96, %r1, %r65;
	mov.f32 	%f124, 0f00000000;
	mov.b32 	%r105, 3;
$L__BB1_4:
	.pragma "nounroll";
	setp.lt.s32 	%p6, %r104, 0;
	setp.ge.s32 	%p7, %r104, %r54;
	add.s32 	%r73, %r105, -3;
	mul.wide.s32 	%rd9, %r73, 4;
	add.s64 	%rd3, %rd1, %rd9;
	or.pred  	%p8, %p6, %p7;
	@%p8 bra 	$L__BB1_6;
	mul.wide.s32 	%rd10, %r96, 4;
	add.s64 	%rd11, %rd2, %rd10;
	ld.global.f32 	%f71, [%rd11];
	ld.global.f32 	%f72, [%rd3];
	fma.rn.f32 	%f123, %f71, %f72, %f123;
	add.f32 	%f124, %f124, %f72;
$L__BB1_6:
	add.s32 	%r74, %r104, 1;
	setp.lt.s32 	%p9, %r74, 0;
	setp.ge.s32 	%p10, %r74, %r54;
	or.pred  	%p11, %p9, %p10;
	@%p11 bra 	$L__BB1_8;
	mul.wide.s32 	%rd12, %r103, 4;
	add.s64 	%rd13, %rd2, %rd12;
	ld.global.f32 	%f73, [%rd13];
	ld.global.f32 	%f74, [%rd3+4];
	fma.rn.f32 	%f123, %f73, %f74, %f123;
	add.f32 	%f124, %f124, %f74;
$L__BB1_8:
	add.s32 	%r75, %r104, 2;
	setp.lt.s32 	%p12, %r75, 0;
	setp.ge.s32 	%p13, %r75, %r54;
	or.pred  	%p14, %p12, %p13;
	@%p14 bra 	$L__BB1_10;
	mul.wide.s32 	%rd14, %r102, 4;
	add.s64 	%rd15, %rd2, %rd14;
	ld.global.f32 	%f75, [%rd15];
	ld.global.f32 	%f76, [%rd3+8];
	fma.rn.f32 	%f123, %f75, %f76, %f123;
	add.f32 	%f124, %f124, %f76;
$L__BB1_10:
	add.s32 	%r76, %r104, 3;
	setp.lt.s32 	%p15, %r76, 0;
	setp.ge.s32 	%p16, %r76, %r54;
	or.pred  	%p17, %p15, %p16;
	@%p17 bra 	$L__BB1_12;
	mul.wide.s32 	%rd16, %r101, 4;
	add.s64 	%rd17, %rd2, %rd16;
	ld.global.f32 	%f77, [%rd17];
	ld.global.f32 	%f78, [%rd3+12];
	fma.rn.f32 	%f123, %f77, %f78, %f123;
	add.f32 	%f124, %f124, %f78;
$L__BB1_12:
	add.s32 	%r77, %r104, 4;
	setp.lt.s32 	%p18, %r77, 0;
	setp.ge.s32 	%p19, %r77, %r54;
	or.pred  	%p20, %p18, %p19;
	@%p20 bra 	$L__BB1_14;
	mul.wide.s32 	%rd18, %r100, 4;
	add.s64 	%rd19, %rd2, %rd18;
	ld.global.f32 	%f79, [%rd19];
	ld.global.f32 	%f80, [%rd3+16];
	fma.rn.f32 	%f123, %f79, %f80, %f123;
	add.f32 	%f124, %f124, %f80;
$L__BB1_14:
	add.s32 	%r78, %r104, 5;
	setp.lt.s32 	%p21, %r78, 0;
	setp.ge.s32 	%p22, %r78, %r54;
	or.pred  	%p23, %p21, %p22;
	@%p23 bra 	$L__BB1_16;
	mul.wide.s32 	%rd20, %r99, 4;
	add.s64 	%rd21, %rd2, %rd20;
	ld.global.f32 	%f81, [%rd21];
	ld.global.f32 	%f82, [%rd3+20];
	fma.rn.f32 	%f123, %f81, %f82, %f123;
	add.f32 	%f124, %f124, %f82;
$L__BB1_16:
	add.s32 	%r79, %r104, 6;
	setp.lt.s32 	%p24, %r79, 0;
	setp.ge.s32 	%p25, %r79, %r54;
	or.pred  	%p26, %p24, %p25;
	@%p26 bra 	$L__BB1_18;
	mul.wide.s32 	%rd22, %r98, 4;
	add.s64 	%rd23, %rd2, %rd22;
	ld.global.f32 	%f83, [%rd23];
	ld.global.f32 	%f84, [%rd3+24];
	fma.rn.f32 	%f123, %f83, %f84, %f123;
	add.f32 	%f124, %f124, %f84;
$L__BB1_18:
	add.s32 	%r80, %r104, 7;
	setp.lt.s32 	%p27, %r80, 0;
	setp.ge.s32 	%p28, %r80, %r54;
	or.pred  	%p29, %p27, %p28;
	@%p29 bra 	$L__BB1_20;
	mul.wide.s32 	%rd24, %r97, 4;
	add.s64 	%rd25, %rd2, %rd24;
	ld.global.f32 	%f85, [%rd25];
	ld.global.f32 	%f86, [%rd3+28];
	fma.rn.f32 	%f123, %f85, %f86, %f123;
	add.f32 	%f124, %f124, %f86;
$L__BB1_20:
	add.s32 	%r107, %r107, 8;
	add.s32 	%r106, %r106, 8;
	add.s32 	%r105, %r105, 8;
	add.s32 	%r104, %r104, 8;
	add.s32 	%r103, %r103, %r8;
	add.s32 	%r102, %r102, %r8;
	add.s32 	%r101, %r101, %r8;
	add.s32 	%r100, %r100, %r8;
	add.s32 	%r99, %r99, %r8;
	add.s32 	%r98, %r98, %r8;
	add.s32 	%r97, %r97, %r8;
	add.s32 	%r96, %r96, %r8;
	setp.ne.s32 	%p30, %r106, 0;
	@%p30 bra 	$L__BB1_4;
	add.s32 	%r109, %r107, -3;
$L__BB1_22:
	shl.b32 	%r81, %r53, 1;
	and.b32  	%r82, %r81, 6;
	setp.lt.u32 	%p31, %r82, 3;
	@%p31 bra 	$L__BB1_32;
	add.s32 	%r42, %r109, %r2;
	setp.lt.s32 	%p32, %r42, 0;
	setp.ge.s32 	%p33, %r42, %r54;
	add.s32 	%r83, %r109, %r53;
	mul.wide.s32 	%rd26, %r83, 4;
	add.s64 	%rd4, %rd1, %rd26;
	or.pred  	%p34, %p32, %p33;
	@%p34 bra 	$L__BB1_25;
	mad.lo.s32 	%r84, %r42, %r55, %r1;
	mul.wide.s32 	%rd27, %r84, 4;
	add.s64 	%rd28, %rd2, %rd27;
	ld.global.f32 	%f87, [%rd28];
	ld.global.f32 	%f88, [%rd4];
	fma.rn.f32 	%f123, %f87, %f88, %f123;
	add.f32 	%f124, %f124, %f88;
$L__BB1_25:
	add.s32 	%r43, %r42, 1;
	setp.lt.s32 	%p35, %r43, 0;
	setp.ge.s32 	%p36, %r43, %r54;
	or.pred  	%p37, %p35, %p36;
	@%p37 bra 	$L__BB1_27;
	mad.lo.s32 	%r85, %r43, %r55, %r1;
	mul.wide.s32 	%rd29, %r85, 4;
	add.s64 	%rd30, %rd2, %rd29;
	ld.global.f32 	%f89, [%rd30];
	ld.global.f32 	%f90, [%rd4+4];
	fma.rn.f32 	%f123, %f89, %f90, %f123;
	add.f32 	%f124, %f124, %f90;
$L__BB1_27:
	add.s32 	%r44, %r42, 2;
	setp.lt.s32 	%p38, %r44, 0;
	setp.ge.s32 	%p39, %r44, %r54;
	or.pred  	%p40, %p38, %p39;
	@%p40 bra 	$L__BB1_29;
	mad.lo.s32 	%r86, %r44, %r55, %r1;
	mul.wide.s32 	%rd31, %r86, 4;
	add.s64 	%rd32, %rd2, %rd31;
	ld.global.f32 	%f91, [%rd32];
	ld.global.f32 	%f92, [%rd4+8];
	fma.rn.f32 	%f123, %f91, %f92, %f123;
	add.f32 	%f124, %f124, %f92;
$L__BB1_29:
	add.s32 	%r45, %r42, 3;
	setp.lt.s32 	%p41, %r45, 0;
	setp.ge.s32 	%p42, %r45, %r54;
	or.pred  	%p43, %p41, %p42;
	@%p43 bra 	$L__BB1_31;
	mad.lo.s32 	%r87, %r45, %r55, %r1;
	mul.wide.s32 	%rd33, %r87, 4;
	add.s64 	%rd34, %rd2, %rd33;
	ld.global.f32 	%f93, [%rd34];
	ld.global.f32 	%f94, [%rd4+12];
	fma.rn.f32 	%f123, %f93, %f94, %f123;
	add.f32 	%f124, %f124, %f94;
$L__BB1_31:
	add.s32 	%r109, %r109, 4;
$L__BB1_32:
	and.b32  	%r88, %r53, 1;
	setp.eq.b32 	%p44, %r88, 1;
	not.pred 	%p45, %p44;
	@%p45 bra 	$L__BB1_38;
	add.s32 	%r48, %r109, %r2;
	setp.lt.s32 	%p46, %r48, 0;
	setp.ge.s32 	%p47, %r48, %r54;
	add.s32 	%r89, %r109, %r53;
	mul.wide.s32 	%rd35, %r89, 4;
	add.s64 	%rd5, %rd1, %rd35;
	or.pred  	%p48, %p46, %p47;
	@%p48 bra 	$L__BB1_35;
	mad.lo.s32 	%r90, %r48, %r55, %r1;
	mul.wide.s32 	%rd36, %r90, 4;
	add.s64 	%rd37, %rd2, %rd36;
	ld.global.f32 	%f95, [%rd37];
	ld.global.f32 	%f96, [%rd5];
	fma.rn.f32 	%f123, %f95, %f96, %f123;
	add.f32 	%f124, %f124, %f96;
$L__BB1_35:
	add.s32 	%r49, %r48, 1;
	setp.lt.s32 	%p49, %r49, 0;
	setp.ge.s32 	%p50, %r49, %r54;
	or.pred  	%p51, %p49, %p50;
	@%p51 bra 	$L__BB1_37;
	mad.lo.s32 	%r91, %r49, %r55, %r1;
	mul.wide.s32 	%rd38, %r91, 4;
	add.s64 	%rd39, %rd2, %rd38;
	ld.global.f32 	%f97, [%rd39];
	ld.global.f32 	%f98, [%rd5+4];
	fma.rn.f32 	%f123, %f97, %f98, %f123;
	add.f32 	%f124, %f124, %f98;
$L__BB1_37:
	add.s32 	%r109, %r109, 2;
$L__BB1_38:
	add.s32 	%r52, %r109, %r2;
	setp.lt.s32 	%p52, %r52, 0;
	setp.ge.s32 	%p53, %r52, %r54;
	or.pred  	%p54, %p52, %p53;
	@%p54 bra 	$L__BB1_40;
	mad.lo.s32 	%r92, %r52, %r55, %r1;
	mul.wide.s32 	%rd40, %r92, 4;
	add.s64 	%rd41, %rd2, %rd40;
	ld.global.f32 	%f99, [%rd41];
	add.s32 	%r93, %r109, %r53;
	mul.wide.s32 	%rd42, %r93, 4;
	add.s64 	%rd43, %rd1, %rd42;
	ld.global.f32 	%f100, [%rd43];
	fma.rn.f32 	%f123, %f99, %f100, %f123;
	add.f32 	%f124, %f124, %f100;
$L__BB1_40:
	cvt.f64.f32 	%fd4, %f123;
	mul.f64 	%fd5, %fd4, 0d4056800000000000;
	cvt.f64.f32 	%fd6, %f124;
	div.rn.f64 	%fd7, %fd5, %fd6;
	add.f64 	%fd8, %fd7, 0d3FE0000000000000;
$L__BB1_41:
	cvt.rzi.s32.f64 	%r94, %fd8;
	mad.lo.s32 	%r95, %r55, %r2, %r1;
	cvta.to.global.u64 	%rd44, %rd6;
	mul.wide.s32 	%rd45, %r95, 2;
	add.s64 	%rd46, %rd44, %rd45;
	st.global.u16 	[%rd46], %r94;
$L__BB1_42:
	ret;

}
	// .globl	_Z19GaussianBlurXSharediPhPfS0_ii
.visible .entry _Z19GaussianBlurXSharediPhPfS0_ii(
	.param .u32 _Z19GaussianBlurXSharediPhPfS0_ii_param_0,
	.param .u64 .ptr .align 1 _Z19GaussianBlurXSharediPhPfS0_ii_param_1,
	.param .u64 .ptr .align 1 _Z19GaussianBlurXSharediPhPfS0_ii_param_2,
	.param .u64 .ptr .align 1 _Z19GaussianBlurXSharediPhPfS0_ii_param_3,
	.param .u32 _Z19GaussianBlurXSharediPhPfS0_ii_param_4,
	.param .u32 _Z19GaussianBlurXSharediPhPfS0_ii_param_5
)
{
	.reg .pred 	%p<56>;
	.reg .b16 	%rs<2>;
	.reg .b32 	%r<97>;
	.reg .b32 	%f<143>;
	.reg .b64 	%rd<13>;

	ld.param.u32 	%r36, [_Z19GaussianBlurXSharediPhPfS0_ii_param_0];
	ld.param.u64 	%rd1, [_Z19GaussianBlurXSharediPhPfS0_ii_param_1];
	ld.param.u64 	%rd2, [_Z19GaussianBlurXSharediPhPfS0_ii_param_2];
	ld.param.u64 	%rd3, [_Z19GaussianBlurXSharediPhPfS0_ii_param_3];
	ld.param.u32 	%r38, [_Z19GaussianBlurXSharediPhPfS0_ii_param_4];
	ld.param.u32 	%r37, [_Z19GaussianBlurXSharediPhPfS0_ii_param_5];
	mov.u32 	%r39, %ctaid.x;
	mov.u32 	%r1, %ntid.x;
	mov.u32 	%r2, %tid.x;
	mad.lo.s32 	%r3, %r39, %r1, %r2;
	mov.u32 	%r40, %ctaid.y;
	mov.u32 	%r41, %ntid.y;
	mov.u32 	%r42, %tid.y;
	mad.lo.s32 	%r4, %r40, %r41, %r42;
	setp.ge.s32 	%p1, %r4, %r38;
	setp.ge.s32 	%p2, %r3, %r37;
	or.pred  	%p3, %p1, %p2;
	@%p3 bra 	$L__BB2_43;
	shl.b32 	%r43, %r1, 2;
	mov.u32 	%r44, sharedMemory;
	add.s32 	%r5, %r44, %r43;
	shl.b32 	%r6, %r36, 1;
	setp.gt.u32 	%p4, %r2, %r6;
	@%p4 bra 	$L__BB2_3;
	cvta.to.global.u64 	%rd4, %rd2;
	mul.wide.u32 	%rd5, %r2, 4;
	add.s64 	%rd6, %rd4, %rd5;
	ld.global.f32 	%f69, [%rd6];
	shl.b32 	%r45, %r2, 2;
	add.s32 	%r46, %r5, %r45;
	st.shared.f32 	[%r46], %f69;
$L__BB2_3:
	mad.lo.s32 	%r7, %r37, %r4, %r3;
	cvt.s64.s32 	%rd7, %r7;
	cvta.to.global.u64 	%rd8, %rd1;
	add.s64 	%rd9, %rd8, %rd7;
	ld.global.u8 	%rs1, [%rd9];
	cvt.rn.f32.u16 	%f71, %rs1;
	shl.b32 	%r47, %r2, 2;
	add.s32 	%r49, %r44, %r47;
	st.shared.f32 	[%r49], %f71;
	bar.sync 	0;
	setp.lt.s32 	%p5, %r36, 0;
	mov.f32 	%f134, 0f00000000;
	mov.f32 	%f133, %f134;
	@%p5 bra 	$L__BB2_42;
	neg.s32 	%r95, %r36;
	setp.lt.u32 	%p6, %r36, 4;
	mov.f32 	%f133, 0f00000000;
	mov.f32 	%f134, %f133;
	@%p6 bra 	$L__BB2_24;
	add.s32 	%r50, %r6, 1;
	sub.s32 	%r93, 3, %r36;
	and.b32  	%r51, %r50, -8;
	neg.s32 	%r92, %r51;
	sub.s32 	%r91, %r3, %r36;
	sub.s32 	%r52, %r7, %r36;
	shl.b32 	%r53, %r52, 2;
	add.s32 	%r55, %r53, %r44;
	add.s32 	%r90, %r55, 16;
	add.s32 	%r57, %r43, %r44;
	add.s32 	%r89, %r57, 16;
	mov.f32 	%f133, 0f00000000;
$L__BB2_6:
	.pragma "nounroll";
	setp.lt.s32 	%p7, %r91, 0;
	setp.ge.s32 	%p8, %r91, %r37;
	or.pred  	%p9, %p7, %p8;
	@%p9 bra 	$L__BB2_8;
	ld.shared.f32 	%f74, [%r90+-16];
	ld.shared.f32 	%f75, [%r89+-16];
	fma.rn.f32 	%f134, %f74, %f75, %f134;
	add.f32 	%f133, %f133, %f75;
$L__BB2_8:
	add.s32 	%r58, %r91, 1;
	setp.lt.s32 	%p10, %r58, 0;
	setp.ge.s32 	%p11, %r58, %r37;
	or.pred  	%p12, %p10, %p11;
	@%p12 bra 	$L__BB2_10;
	ld.shared.f32 	%f76, [%r90+-12];
	ld.shared.f32 	%f77, [%r89+-12];
	fma.rn.f32 	%f134, %f76, %f77, %f134;
	add.f32 	%f133, %f133, %f77;
$L__BB2_10:
	add.s32 	%r59, %r91, 2;
	setp.lt.s32 	%p13, %r59, 0;
	setp.ge.s32 	%p14, %r59, %r37;
	or.pred  	%p15, %p13, %p14;
	@%p15 bra 	$L__BB2_12;
	ld.shared.f32 	%f78, [%r90+-8];
	ld.shared.f32 	%f79, [%r89+-8];
	fma.rn.f32 	%f134, %f78, %f79, %f134;
	add.f32 	%f133, %f133, %f79;
$L__BB2_12:
	add.s32 	%r60, %r91, 3;
	setp.lt.s32 	%p16, %r60, 0;
	setp.ge.s32 	%p17, %r60, %r37;
	or.pred  	%p18, %p16, %p17;
	@%p18 bra 	$L__BB2_14;
	ld.shared.f32 	%f80, [%r90+-4];
	ld.shared.f32 	%f81, [%r89+-4];
	fma.rn.f32 	%f134, %f80, %f81, %f134;
	add.f32 	%f133, %f133, %f81;
$L__BB2_14:
	add.s32 	%r61, %r91, 4;
	setp.lt.s32 	%p19, %r61, 0;
	setp.ge.s32 	%p20, %r61, %r37;
	or.pred  	%p21, %p19, %p20;
	@%p21 bra 	$L__BB2_16;
	ld.shared.f32 	%f82, [%r90];
	ld.shared.f32 	%f83, [%r89];
	fma.rn.f32 	%f134, %f82, %f83, %f134;
	add.f32 	%f133, %f133, %f83;
$L__BB2_16:
	add.s32 	%r62, %r91, 5;
	setp.lt.s32 	%p22, %r62, 0;
	setp.ge.s32 	%p23, %r62, %r37;
	or.pred  	%p24, %p22, %p23;
	@%p24 bra 	$L__BB2_18;
	ld.shared.f32 	%f84, [%r90+4];
	ld.shared.f32 	%f85, [%r89+4];
	fma.rn.f32 	%f134, %f84, %f85, %f134;
	add.f32 	%f133, %f133, %f85;
$L__BB2_18:
	add.s32 	%r63, %r91, 6;
	setp.lt.s32 	%p25, %r63, 0;
	setp.ge.s32 	%p26, %r63, %r37;
	or.pred  	%p27, %p25, %p26;
	@%p27 bra 	$L__BB2_20;
	ld.shared.f32 	%f86, [%r90+8];
	ld.shared.f32 	%f87, [%r89+8];
	fma.rn.f32 	%f134, %f86, %f87, %f134;
	add.f32 	%f133, %f133, %f87;
$L__BB2_20:
	add.s32 	%r64, %r91, 7;
	setp.lt.s32 	%p28, %r64, 0;
	setp.ge.s32 	%p29, %r64, %r37;
	or.pred  	%p30, %p28, %p29;
	@%p30 bra 	$L__BB2_22;
	ld.shared.f32 	%f88, [%r90+12];
	ld.shared.f32 	%f89, [%r89+12];
	fma.rn.f32 	%f134, %f88, %f89, %f134;
	add.f32 	%f133, %f133, %f89;
$L__BB2_22:
	add.s32 	%r93, %r93, 8;
	add.s32 	%r92, %r92, 8;
	add.s32 	%r91, %r91, 8;
	add.s32 	%r90, %r90, 32;
	add.s32 	%r89, %r89, 32;
	setp.ne.s32 	%p31, %r92, 0;
	@%p31 bra 	$L__BB2_6;
	add.s32 	%r95, %r93, -3;
$L__BB2_24:
	and.b32  	%r65, %r6, 6;
	setp.lt.u32 	%p32, %r65, 3;
	@%p32 bra 	$L__BB2_34;
	add.s32 	%r26, %r95, %r3;
	setp.lt.s32 	%p33, %r26, 0;
	setp.ge.s32 	%p34, %r26, %r37;
	add.s32 	%r66, %r95, %r36;
	shl.b32 	%r67, %r66, 2;
	add.s32 	%r27, %r5, %r67;
	add.s32 	%r68, %r7, %r95;
	shl.b32 	%r69, %r68, 2;
	add.s32 	%r28, %r44, %r69;
	or.pred  	%p35, %p33, %p34;
	@%p35 bra 	$L__BB2_27;
	ld.shared.f32 	%f90, [%r28];
	ld.shared.f32 	%f91, [%r27];
	fma.rn.f32 	%f134, %f90, %f91, %f134;
	add.f32 	%f133, %f133, %f91;
$L__BB2_27:
	add.s32 	%r71, %r26, 1;
	setp.lt.s32 	%p36, %r71, 0;
	setp.ge.s32 	%p37, %r71, %r37;
	or.pred  	%p38, %p36, %p37;
	@%p38 bra 	$L__BB2_29;
	ld.shared.f32 	%f92, [%r28+4];
	ld.shared.f32 	%f93, [%r27+4];
	fma.rn.f32 	%f134, %f92, %f93, %f134;
	add.f32 	%f133, %f133, %f93;
$L__BB2_29:
	add.s32 	%r72, %r26, 2;
	setp.lt.s32 	%p39, %r72, 0;
	setp.ge.s32 	%p40, %r72, %r37;
	or.pred  	%p41, %p39, %p40;
	@%p41 bra 	$L__BB2_31;
	ld.shared.f32 	%f94, [%r28+8];
	ld.shared.f32 	%f95, [%r27+8];
	fma.rn.f32 	%f134, %f94, %f95, %f134;
	add.f32 	%f133, %f133, %f95;
$L__BB2_31:
	add.s32 	%r73, %r26, 3;
	setp.lt.s32 	%p42, %r73, 0;
	setp.ge.s32 	%p43, %r73, %r37;
	or.pred  	%p44, %p42, %p43;
	@%p44 bra 	$L__BB2_33;
	ld.shared.f32 	%f96, [%r28+12];
	ld.shared.f32 	%f97, [%r27+12];
	fma.rn.f32 	%f134, %f96, %f97, %f134;
	add.f32 	%f133, %f133, %f97;
$L__BB2_33:
	add.s32 	%r95, %r95, 4;
$L__BB2_34:
	and.b32  	%r74, %r36, 1;
	setp.eq.b32 	%p45, %r74, 1;
	not.pred 	%p46, %p45;
	@%p46 bra 	$L__BB2_40;
	add.s32 	%r31, %r95, %r3;
	setp.lt.s32 	%p47, %r31, 0;
	setp.ge.s32 	%p48, %r31, %r37;
	add.s32 	%r75, %r95, %r36;
	shl.b32 	%r76, %r75, 2;
	add.s32 	%r32, %r5, %r76;
	add.s32 	%r77, %r7, %r95;
	shl.b32 	%r78, %r77, 2;
	add.s32 	%r33, %r44, %r78;
	or.pred  	%p49, %p47, %p48;
	@%p49 bra 	$L__BB2_37;
	ld.shared.f32 	%f98, [%r33];
	ld.shared.f32 	%f99, [%r32];
	fma.rn.f32 	%f134, %f98, %f99, %f134;
	add.f32 	%f133, %f133, %f99;
$L__BB2_37:
	add.s32 	%r80, %r31, 1;
	setp.lt.s32 	%p50, %r80, 0;
	setp.ge.s32 	%p51, %r80, %r37;
	or.pred  	%p52, %p50, %p51;
	@%p52 bra 	$L__BB2_39;
	ld.shared.f32 	%f100, [%r33+4];
	ld.shared.f32 	%f101, [%r32+4];
	fma.rn.f32 	%f134, %f100, %f101, %f134;
	add.f32 	%f133, %f133, %f101;
$L__BB2_39:
	add.s32 	%r95, %r95, 2;
$L__BB2_40:
	add.s32 	%r81, %r95, %r3;
	setp.lt.s32 	%p53, %r81, 0;
	setp.ge.s32 	%p54, %r81, %r37;
	or.pred  	%p55, %p53, %p54;
	@%p55 bra 	$L__BB2_42;
	add.s32 	%r82, %r7, %r95;
	shl.b32 	%r83, %r82, 2;
	add.s32 	%r85, %r44, %r83;
	ld.shared.f32 	%f102, [%r85];
	add.s32 	%r86, %r95, %r36;
	shl.b32 	%r87, %r86, 2;
	add.s32 	%r88, %r5, %r87;
	ld.shared.f32 	%f103, [%r88];
	fma.rn.f32 	%f134, %f102, %f103, %f134;
	add.f32 	%f133, %f133, %f103;
$L__BB2_42:
	div.rn.f32 	%f104, %f134, %f133;
	cvta.to.global.u64 	%rd10, %rd3;
	mul.wide.s32 	%rd11, %r7, 4;
	add.s64 	%rd12, %rd10, %rd11;
	st.global.f32 	[%rd12], %f104;
$L__BB2_43:
	ret;

}
	// .globl	_Z19GaussianBlurYSharediPfS_iiPs
.visible .entry _Z19GaussianBlurYSharediPfS_iiPs(
	.param .u32 _Z19GaussianBlurYSharediPfS_iiPs_param_0,
	.param .u64 .ptr .align 1 _Z19GaussianBlurYSharediPfS_iiPs_param_1,
	.param .u64 .ptr .align 1 _Z19GaussianBlurYSharediPfS_iiPs_param_2,
	.param .u32 _Z19GaussianBlurYSharediPfS_iiPs_param_3,
	.param .u32 _Z19GaussianBlurYSharediPfS_iiPs_param_4,
	.param .u64 .ptr .align 1 _Z19GaussianBlurYSharediPfS_iiPs_param_5
)
{
	.reg .pred 	%p<31>;
	.reg .b32 	%r<96>;
	.reg .b32 	%f<73>;
	.reg .b64 	%rd<13>;
	.reg .b64 	%fd<9>;

	ld.param.u32 	%r35, [_Z19GaussianBlurYSharediPfS_iiPs_param_0];
	ld.param.u64 	%rd1, [_Z19GaussianBlurYSharediPfS_iiPs_param_1];
	ld.param.u64 	%rd2, [_Z19GaussianBlurYSharediPfS_iiPs_param_2];
	ld.param.u32 	%r36, [_Z19GaussianBlurYSharediPfS_iiPs_param_3];
	ld.param.u32 	%r37, [_Z19GaussianBlurYSharediPfS_iiPs_param_4];
	ld.param.u64 	%rd3, [_Z19GaussianBlurYSharediPfS_iiPs_param_5];
	mov.u32 	%r38, %ctaid.x;
	mov.u32 	%r39, %ntid.x;
	mov.u32 	%r40, %tid.x;
	mad.lo.s32 	%r1, %r38, %r39, %r40;
	mov.u32 	%r41, %ctaid.y;
	mov.u32 	%r42, %ntid.y;
	mov.u32 	%r2, %tid.y;
	mad.lo.s32 	%r3, %r41, %r42, %r2;
	setp.ge.s32 	%p1, %r3, %r36;
	setp.ge.s32 	%p2, %r1, %r37;
	or.pred  	%p3, %p1, %p2;
	@%p3 bra 	$L__BB3_26;
	shl.b32 	%r4, %r35, 1;
	setp.gt.s32 	%p4, %r2, %r4;
	@%p4 bra 	$L__BB3_3;
	cvta.to.global.u64 	%rd4, %rd1;
	mul.wide.u32 	%rd5, %r2, 4;
	add.s64 	%rd6, %rd4, %rd5;
	ld.global.f32 	%f35, [%rd6];
	shl.b32 	%r43, %r2, 2;
	mov.u32 	%r44, sharedMemory;
	add.s32 	%r45, %r44, %r43;
	st.shared.f32 	[%r45], %f35;
$L__BB3_3:
	shl.b32 	%r46, %r4, 2;
	mov.u32 	%r47, sharedMemory;
	add.s32 	%r5, %r47, %r46;
	mad.lo.s32 	%r6, %r37, %r3, %r1;
	cvta.to.global.u64 	%rd7, %rd2;
	mul.wide.s32 	%rd8, %r6, 4;
	add.s64 	%rd9, %rd7, %rd8;
	ld.global.f32 	%f36, [%rd9];
	shl.b32 	%r48, %r2, 2;
	add.s32 	%r49, %r5, %r48;
	st.shared.f32 	[%r49+4], %f36;
	bar.sync 	0;
	setp.lt.s32 	%p5, %r35, 0;
	mov.f64 	%fd8, 0d7FF8000000000000;
	@%p5 bra 	$L__BB3_25;
	neg.s32 	%r95, %r35;
	setp.lt.u32 	%p6, %r4, 3;
	mov.f32 	%f69, 0f00000000;
	mov.f32 	%f70, %f69;
	@%p6 bra 	$L__BB3_16;
	sub.s32 	%r93, 1, %r35;
	add.s32 	%r51, %r4, 1;
	and.b32  	%r52, %r51, 2147483644;
	neg.s32 	%r92, %r52;
	sub.s32 	%r91, %r3, %r35;
	mul.lo.s32 	%r53, %r37, %r91;
	add.s32 	%r54, %r1, %r53;
	shl.b32 	%r11, %r54, 2;
	shl.b32 	%r55, %r35, 3;
	add.s32 	%r57, %r55, %r47;
	add.s32 	%r90, %r57, 4;
	shl.b32 	%r13, %r37, 4;
	add.s32 	%r58, %r91, 3;
	mad.lo.s32 	%r59, %r37, %r58, %r1;
	shl.b32 	%r14, %r59, 2;
	add.s32 	%r60, %r53, %r37;
	add.s32 	%r61, %r1, %r60;
	shl.b32 	%r15, %r61, 2;
	add.s32 	%r62, %r91, 2;
	mad.lo.s32 	%r63, %r37, %r62, %r1;
	shl.b32 	%r16, %r63, 2;
	add.s32 	%r89, %r47, 8;
	mov.f32 	%f69, 0f00000000;
$L__BB3_6:
	.pragma "nounroll";
	setp.lt.s32 	%p7, %r91, 0;
	setp.ge.s32 	%p8, %r91, %r36;
	or.pred  	%p9, %p7, %p8;
	@%p9 bra 	$L__BB3_8;
	add.s32 	%r64, %r90, %r11;
	ld.shared.f32 	%f39, [%r64];
	ld.shared.f32 	%f40, [%r89+-8];
	fma.rn.f32 	%f70, %f39, %f40, %f70;
	add.f32 	%f69, %f69, %f40;
$L__BB3_8:
	add.s32 	%r65, %r91, 1;
	setp.lt.s32 	%p10, %r65, 0;
	setp.ge.s32 	%p11, %r65, %r36;
	or.pred  	%p12, %p10, %p11;
	@%p12 bra 	$L__BB3_10;
	add.s32 	%r66, %r90, %r15;
	ld.shared.f32 	%f41, [%r66];
	ld.shared.f32 	%f42, [%r89+-4];
	fma.rn.f32 	%f70, %f41, %f42, %f70;
	add.f32 	%f69, %f69, %f42;
$L__BB3_10:
	add.s32 	%r67, %r91, 2;
	setp.lt.s32 	%p13, %r67, 0;
	setp.ge.s32 	%p14, %r67, %r36;
	or.pred  	%p15, %p13, %p14;
	@%p15 bra 	$L__BB3_12;
	add.s32 	%r68, %r90, %r16;
	ld.shared.f32 	%f43, [%r68];
	ld.shared.f32 	%f44, [%r89];
	fma.rn.f32 	%f70, %f43, %f44, %f70;
	add.f32 	%f69, %f69, %f44;
$L__BB3_12:
	add.s32 	%r69, %r91, 3;
	setp.lt.s32 	%p16, %r69, 0;
	setp.ge.s32 	%p17, %r69, %r36;
	or.pred  	%p18, %p16, %p17;
	@%p18 bra 	$L__BB3_14;
	add.s32 	%r70, %r90, %r14;
	ld.shared.f32 	%f45, [%r70];
	ld.shared.f32 	%f46, [%r89+4];
	fma.rn.f32 	%f70, %f45, %f46, %f70;
	add.f32 	%f69, %f69, %f46;
$L__BB3_14:
	add.s32 	%r93, %r93, 4;
	add.s32 	%r92, %r92, 4;
	add.s32 	%r91, %r91, 4;
	add.s32 	%r90, %r90, %r13;
	add.s32 	%r89, %r89, 16;
	setp.ne.s32 	%p19, %r92, 0;
	@%p19 bra 	$L__BB3_6;
	add.s32 	%r95, %r93, -1;
$L__BB3_16:
	and.b32  	%r71, %r35, 1;
	setp.eq.b32 	%p20, %r71, 1;
	not.pred 	%p21, %p20;
	@%p21 bra 	$L__BB3_22;
	add.s32 	%r29, %r95, %r3;
	setp.lt.s32 	%p22, %r29, 0;
	setp.ge.s32 	%p23, %r29, %r36;
	add.s32 	%r72, %r95, %r35;
	shl.b32 	%r73, %r72, 2;
	add.s32 	%r30, %r47, %r73;
	or.pred  	%p24, %p22, %p23;
	@%p24 bra 	$L__BB3_19;
	mad.lo.s32 	%r75, %r29, %r37, %r1;
	shl.b32 	%r76, %r75, 2;
	add.s32 	%r77, %r5, %r76;
	ld.shared.f32 	%f47, [%r77+4];
	ld.shared.f32 	%f48, [%r30];
	fma.rn.f32 	%f70, %f47, %f48, %f70;
	add.f32 	%f69, %f69, %f48;
$L__BB3_19:
	add.s32 	%r31, %r29, 1;
	setp.lt.s32 	%p25, %r31, 0;
	setp.ge.s32 	%p26, %r31, %r36;
	or.pred  	%p27, %p25, %p26;
	@%p27 bra 	$L__BB3_21;
	mad.lo.s32 	%r78, %r31, %r37, %r1;
	shl.b32 	%r79, %r78, 2;
	add.s32 	%r80, %r5, %r79;
	ld.shared.f32 	%f49, [%r80+4];
	ld.shared.f32 	%f50, [%r30+4];
	fma.rn.f32 	%f70, %f49, %f50, %f70;
	add.f32 	%f69, %f69, %f50;
$L__BB3_21:
	add.s32 	%r95, %r95, 2;
$L__BB3_22:
	add.s32 	%r34, %r95, %r3;
	setp.lt.s32 	%p28, %r34, 0;
	setp.ge.s32 	%p29, %r34, %r36;
	or.pred  	%p30, %p28, %p29;
	@%p30 bra 	$L__BB3_24;
	mad.lo.s32 	%r81, %r34, %r37, %r1;
	shl.b32 	%r82, %r81, 2;
	add.s32 	%r83, %r5, %r82;
	ld.shared.f32 	%f51, [%r83+4];
	add.s32 	%r84, %r95, %r35;
	shl.b32 	%r85, %r84, 2;
	add.s32 	%r87, %r47, %r85;
	ld.shared.f32 	%f52, [%r87];
	fma.rn.f32 	%f70, %f51, %f52, %f70;
	add.f32 	%f69, %f69, %f52;
$L__BB3_24:
	cvt.f64.f32 	%fd4, %f70;
	mul.f64 	%fd5, %fd4, 0d4056800000000000;
	cvt.f64.f32 	%fd6, %f69;
	div.rn.f64 	%fd7, %fd5, %fd6;
	add.f64 	%fd8, %fd7, 0d3FE0000000000000;
$L__BB3_25:
	cvt.rzi.s32.f64 	%r88, %fd8;
	cvta.to.global.u64 	%rd10, %rd3;
	mul.wide.s32 	%rd11, %r6, 2;
	add.s64 	%rd12, %rd10, %rd11;
	st.global.u16 	[%rd12], %r88;
$L__BB3_26:
	ret;

}
	// .globl	_Z17derivative_x_y_L1PsiiS_
.visible .entry _Z17derivative_x_y_L1PsiiS_(
	.param .u64 .ptr .align 1 _Z17derivative_x_y_L1PsiiS__param_0,
	.param .u32 _Z17derivative_x_y_L1PsiiS__param_1,
	.param .u32 _Z17derivative_x_y_L1PsiiS__param_2,
	.param .u64 .ptr .align 1 _Z17derivative_x_y_L1PsiiS__param_3
)
{
	.reg .pred 	%p<9>;
	.reg .b16 	%rs<10>;
	.reg .b32 	%r<16>;
	.reg .b64 	%rd<18>;

	ld.param.u64 	%rd3, [_Z17derivative_x_y_L1PsiiS__param_0];
	ld.param.u32 	%r5, [_Z17derivative_x_y_L1PsiiS__param_1];
	ld.param.u32 	%r4, [_Z17derivative_x_y_L1PsiiS__param_2];
	ld.param.u64 	%rd4, [_Z17derivative_x_y_L1PsiiS__param_3];
	cvta.to.global.u64 	%rd1, %rd4;
	cvta.to.global.u64 	%rd2, %rd3;
	mov.u32 	%r6, %ctaid.y;
	mov.u32 	%r7, %ntid.y;
	mov.u32 	%r8, %tid.y;
	mad.lo.s32 	%r1, %r6, %r7, %r8;
	mov.u32 	%r9, %ctaid.x;
	mov.u32 	%r10, %ntid.x;
	mov.u32 	%r11, %tid.x;
	mad.lo.s32 	%r2, %r9, %r10, %r11;
	setp.ge.s32 	%p1, %r1, %r5;
	setp.ge.s32 	%p2, %r2, %r4;
	or.pred  	%p3, %p1, %p2;
	@%p3 bra 	$L__BB4_7;
	setp.lt.s32 	%p4, %r2, 1;
	add.s32 	%r3, %r4, -1;
	setp.ge.s32 	%p5, %r2, %r3;
	or.pred  	%p6, %p4, %p5;
	@%p6 bra 	$L__BB4_3;
	mul.lo.s32 	%r14, %r4, %r1;
	cvt.s64.s32 	%rd11, %r14;
	cvt.u64.u32 	%rd12, %r2;
	add.s64 	%rd13, %rd12, %rd11;
	shl.b64 	%rd14, %rd13, 1;
	add.s64 	%rd15, %rd2, %rd14;
	ld.global.u16 	%rs7, [%rd15+2];
	ld.global.u16 	%rs8, [%rd15+-2];
	sub.s16 	%rs9, %rs7, %rs8;
	add.s32 	%r15, %r14, %r2;
	mul.wide.s32 	%rd16, %r15, 2;
	add.s64 	%rd17, %rd1, %rd16;
	st.global.u16 	[%rd17], %rs9;
	bra.uni 	$L__BB4_7;
$L__BB4_3:
	setp.ne.s32 	%p7, %r2, 0;
	@%p7 bra 	$L__BB4_5;
	mul.lo.s32 	%r13, %r4, %r1;
	mul.wide.s32 	%rd8, %r13, 2;
	add.s64 	%rd9, %rd2, %rd8;
	ld.global.u16 	%rs4, [%rd9+2];
	ld.global.u16 	%rs5, [%rd9];
	sub.s16 	%rs6, %rs4, %rs5;
	add.s64 	%rd10, %rd1, %rd8;
	st.global.u16 	[%rd10], %rs6;
	bra.uni 	$L__BB4_7;
$L__BB4_5:
	setp.ne.s32 	%p8, %r2, %r3;
	@%p8 bra 	$L__BB4_7;
	mad.lo.s32 	%r12, %r4, %r1, %r2;
	mul.wide.s32 	%rd5, %r12, 2;
	add.s64 	%rd6, %rd2, %rd5;
	ld.global.u16 	%rs1, [%rd6];
	ld.global.u16 	%rs2, [%rd6+-2];
	sub.s16 	%rs3, %rs1, %rs2;
	add.s64 	%rd7, %rd1, %rd5;
	st.global.u16 	[%rd7], %rs3;
$L__BB4_7:
	ret;

}
	// .globl	_Z17derivative_x_y_L2PsiiS_
.visible .entry _Z17derivative_x_y_L2PsiiS_(
	.param .u64 .ptr .align 1 _Z17derivative_x_y_L2PsiiS__param_0,
	.param .u32 _Z17derivative_x_y_L2PsiiS__param_1,
	.param .u32 _Z17derivative_x_y_L2PsiiS__param_2,
	.param .u64 .ptr .align 1 _Z17derivative_x_y_L2PsiiS__param_3
)
{
	.reg .pred 	%p<9>;
	.reg .b16 	%rs<10>;
	.reg .b32 	%r<22>;
	.reg .b64 	%rd<21>;

	ld.param.u64 	%rd3, [_Z17derivative_x_y_L2PsiiS__param_0];
	ld.param.u32 	%r4, [_Z17derivative_x_y_L2PsiiS__param_1];
	ld.param.u32 	%r5, [_Z17derivative_x_y_L2PsiiS__param_2];
	ld.param.u64 	%rd4, [_Z17derivative_x_y_L2PsiiS__param_3];
	cvta.to.global.u64 	%rd1, %rd4;
	cvta.to.global.u64 	%rd2, %rd3;
	mov.u32 	%r6, %ctaid.y;
	mov.u32 	%r7, %ntid.y;
	mov.u32 	%r8, %tid.y;
	mad.lo.s32 	%r1, %r6, %r7, %r8;
	mov.u32 	%r9, %ctaid.x;
	mov.u32 	%r10, %ntid.x;
	mov.u32 	%r11, %tid.x;
	mad.lo.s32 	%r2, %r9, %r10, %r11;
	setp.ge.s32 	%p1, %r1, %r4;
	setp.ge.s32 	%p2, %r2, %r5;
	or.pred  	%p3, %p1, %p2;
	@%p3 bra 	$L__BB5_7;
	setp.eq.s32 	%p4, %r1, 0;
	add.s32 	%r3, %r4, -1;
	setp.ge.u32 	%p5, %r1, %r3;
	or.pred  	%p6, %p4, %p5;
	@%p6 bra 	$L__BB5_3;
	mad.lo.s32 	%r17, %r5, %r1, %r5;
	add.s32 	%r18, %r17, %r2;
	mul.wide.s32 	%rd15, %r18, 2;
	add.s64 	%rd16, %rd2, %rd15;
	ld.global.u16 	%rs7, [%rd16];
	add.s32 	%r19, %r1, -1;
	mad.lo.s32 	%r20, %r5, %r19, %r2;
	mul.wide.s32 	%rd17, %r20, 2;
	add.s64 	%rd18, %rd2, %rd17;
	ld.global.u16 	%rs8, [%rd18];
	sub.s16 	%rs9, %rs7, %rs8;
	add.s32 	%r21, %r20, %r5;
	mul.wide.s32 	%rd19, %r21, 2;
	add.s64 	%rd20, %rd1, %rd19;
	st.global.u16 	[%rd20], %rs9;
	bra.uni 	$L__BB5_7;
$L__BB5_3:
	setp.ne.s32 	%p7, %r1, 0;
	@%p7 bra 	$L__BB5_5;
	add.s32 	%r16, %r5, %r2;
	mul.wide.s32 	%rd10, %r16, 2;
	add.s64 	%rd11, %rd2, %rd10;
	ld.global.u16 	%rs4, [%rd11];
	mul.wide.s32 	%rd12, %r2, 2;
	add.s64 	%rd13, %rd2, %rd12;
	ld.global.u16 	%rs5, [%rd13];
	sub.s16 	%rs6, %rs4, %rs5;
	add.s64 	%rd14, %rd1, %rd12;
	st.global.u16 	[%rd14], %rs6;
	bra.uni 	$L__BB5_7;
$L__BB5_5:
	setp.ne.s32 	%p8, %r1, %r3;
	@%p8 bra 	$L__BB5_7;
	mul.lo.s32 	%r12, %r5, %r1;
	add.s32 	%r13, %r12, %r2;
	mul.wide.s32 	%rd5, %r13, 2;
	add.s64 	%rd6, %rd2, %rd5;
	ld.global.u16 	%rs1, [%rd6];
	sub.s32 	%r14, %r12, %r5;
	add.s32 	%r15, %r14, %r2;
	mul.wide.s32 	%rd7, %r15, 2;
	add.s64 	%rd8, %rd2, %rd7;
	ld.global.u16 	%rs2, [%rd8];
	sub.s16 	%rs3, %rs1, %rs2;
	add.s64 	%rd9, %rd1, %rd5;
	st.global.u16 	[%rd9], %rs3;
$L__BB5_7:
	ret;

}
	// .globl	_Z24derivative_x_y_L1_SharedPsiiS_
.visible .entry _Z24derivative_x_y_L1_SharedPsiiS_(
	.param .u64 .ptr .align 1 _Z24derivative_x_y_L1_SharedPsiiS__param_0,
	.param .u32 _Z24derivative_x_y_L1_SharedPsiiS__param_1,
	.param .u32 _Z24derivative_x_y_L1_SharedPsiiS__param_2,
	.param .u64 .ptr .align 1 _Z24derivative_x_y_L1_SharedPsiiS__param_3
)
{
	.reg .pred 	%p<17>;
	.reg .b16 	%rs<13>;
	.reg .b32 	%r<18>;
	.reg .b64 	%rd<19>;
	// demoted variable
	.shared .align 2 .b8 _ZZ24derivative_x_y_L1_SharedPsiiS_E17shared_smoothedim[576];
	ld.param.u64 	%rd6, [_Z24derivative_x_y_L1_SharedPsiiS__param_0];
	ld.param.u32 	%r9, [_Z24derivative_x_y_L1_SharedPsiiS__param_1];
	ld.param.u32 	%r8, [_Z24derivative_x_y_L1_SharedPsiiS__param_2];
	ld.param.u64 	%rd7, [_Z24derivative_x_y_L1_SharedPsiiS__param_3];
	cvta.to.global.u64 	%rd1, %rd7;
	cvta.to.global.u64 	%rd2, %rd6;
	mov.u32 	%r1, %tid.x;
	mov.u32 	%r10, %tid.y;
	mov.u32 	%r11, %ctaid.y;
	shl.b32 	%r12, %r11, 4;
	add.s32 	%r13, %r12, %r10;
	mov.u32 	%r14, %ctaid.x;
	shl.b32 	%r15, %r14, 4;
	add.s32 	%r2, %r15, %r1;
	setp.lt.s32 	%p2, %r13, %r9;
	setp.lt.s32 	%p3, %r2, %r8;
	and.pred  	%p1, %p2, %p3;
	mul.lo.s32 	%r3, %r8, %r13;
	add.s32 	%r4, %r3, %r2;
	mul.wide.s32 	%rd8, %r4, 2;
	add.s64 	%rd3, %rd2, %rd8;
	mov.u32 	%r16, _ZZ24derivative_x_y_L1_SharedPsiiS_E17shared_smoothedim;
	mad.lo.s32 	%r5, %r10, 36, %r16;
	shl.b32 	%r17, %r1, 1;
	add.s32 	%r6, %r5, %r17;
	not.pred 	%p4, %p1;
	@%p4 bra 	$L__BB6_2;
	ld.global.u16 	%rs1, [%rd3];
	st.shared.u16 	[%r6+2], %rs1;
$L__BB6_2:
	setp.ne.s32 	%p5, %r1, 0;
	setp.lt.s32 	%p6, %r2, 1;
	cvt.s64.s32 	%rd4, %r3;
	cvt.s64.s32 	%rd9, %r2;
	add.s64 	%rd10, %rd9, %rd4;
	shl.b64 	%rd11, %rd10, 1;
	add.s64 	%rd5, %rd2, %rd11;
	or.pred  	%p7, %p5, %p6;
	@%p7 bra 	$L__BB6_4;
	ld.global.u16 	%rs2, [%rd5+-2];
	st.shared.u16 	[%r5], %rs2;
$L__BB6_4:
	setp.ne.s32 	%p8, %r1, 15;
	add.s32 	%r7, %r8, -1;
	setp.ge.s32 	%p9, %r2, %r7;
	or.pred  	%p10, %p8, %p9;
	@%p10 bra 	$L__BB6_6;
	ld.global.u16 	%rs3, [%rd5+2];
	st.shared.u16 	[%r5+34], %rs3;
$L__BB6_6:
	bar.sync 	0;
	@%p4 bra 	$L__BB6_13;
	setp.ge.s32 	%p12, %r2, %r7;
	setp.lt.s32 	%p13, %r2, 1;
	or.pred  	%p14, %p13, %p12;
	@%p14 bra 	$L__BB6_9;
	ld.shared.u16 	%rs10, [%r6+4];
	ld.shared.u16 	%rs11, [%r6];
	sub.s16 	%rs12, %rs10, %rs11;
	add.s64 	%rd18, %rd1, %rd8;
	st.global.u16 	[%rd18], %rs12;
	bra.uni 	$L__BB6_13;
$L__BB6_9:
	setp.ne.s32 	%p15, %r2, 0;
	@%p15 bra 	$L__BB6_11;
	shl.b64 	%rd14, %rd4, 1;
	add.s64 	%rd15, %rd2, %rd14;
	ld.global.u16 	%rs7, [%rd15+2];
	ld.global.u16 	%rs8, [%rd15];
	sub.s16 	%rs9, %rs7, %rs8;
	add.s64 	%rd16, %rd1, %rd14;
	st.global.u16 	[%rd16], %rs9;
	bra.uni 	$L__BB6_13;
$L__BB6_11:
	setp.ne.s32 	%p16, %r2, %r7;
	@%p16 bra 	$L__BB6_13;
	ld.global.u16 	%rs4, [%rd3];
	ld.global.u16 	%rs5, [%rd3+-2];
	sub.s16 	%rs6, %rs4, %rs5;
	add.s64 	%rd13, %rd1, %rd8;
	st.global.u16 	[%rd13], %rs6;
$L__BB6_13:
	bar.sync 	0;
	ret;

}
	// .globl	_Z24derivative_x_y_L2_SharedPsiiS_
.visible .entry _Z24derivative_x_y_L2_SharedPsiiS_(
	.param .u64 .ptr .align 1 _Z24derivative_x_y_L2_SharedPsiiS__param_0,
	.param .u32 _Z24derivative_x_y_L2_SharedPsiiS__param_1,
	.param .u32 _Z24derivative_x_y_L2_SharedPsiiS__param_2,
	.param .u64 .ptr .align 1 _Z24derivative_x_y_L2_SharedPsiiS__param_3
)
{
	.reg .pred 	%p<17>;
	.reg .b16 	%rs<13>;
	.reg .b32 	%r<28>;
	.reg .b64 	%rd<20>;
	// demoted variable
	.shared .align 2 .b8 _ZZ24derivative_x_y_L2_SharedPsiiS_E17shared_smoothedim[576];
	ld.param.u64 	%rd5, [_Z24derivative_x_y_L2_SharedPsiiS__param_0];
	ld.param.u32 	%r9, [_Z24derivative_x_y_L2_SharedPsiiS__param_1];
	ld.param.u32 	%r10, [_Z24derivative_x_y_L2_SharedPsiiS__param_2];
	ld.param.u64 	%rd6, [_Z24derivative_x_y_L2_SharedPsiiS__param_3];
	cvta.to.global.u64 	%rd1, %rd6;
	cvta.to.global.u64 	%rd2, %rd5;
	mov.u32 	%r1, %tid.x;
	mov.u32 	%r2, %tid.y;
	mov.u32 	%r11, %ctaid.y;
	shl.b32 	%r12, %r11, 4;
	add.s32 	%r3, %r12, %r2;
	mov.u32 	%r13, %ctaid.x;
	shl.b32 	%r14, %r13, 4;
	add.s32 	%r4, %r14, %r1;
	setp.lt.s32 	%p2, %r3, %r9;
	setp.lt.s32 	%p3, %r4, %r10;
	and.pred  	%p1, %p2, %p3;
	mad.lo.s32 	%r5, %r10, %r3, %r4;
	mul.wide.s32 	%rd7, %r5, 2;
	add.s64 	%rd3, %rd2, %rd7;
	shl.b32 	%r15, %r2, 5;
	mov.u32 	%r16, _ZZ24derivative_x_y_L2_SharedPsiiS_E17shared_smoothedim;
	add.s32 	%r17, %r16, %r15;
	shl.b32 	%r18, %r1, 1;
	add.s32 	%r6, %r17, %r18;
	not.pred 	%p4, %p1;
	@%p4 bra 	$L__BB7_2;
	ld.global.u16 	%rs1, [%rd3];
	st.shared.u16 	[%r6+32], %rs1;
$L__BB7_2:
	setp.ne.s32 	%p5, %r2, 0;
	setp.eq.s32 	%p6, %r3, 0;
	add.s32 	%r19, %r3, -1;
	mad.lo.s32 	%r20, %r10, %r19, %r4;
	mul.wide.s32 	%rd8, %r20, 2;
	add.s64 	%rd4, %rd2, %rd8;
	add.s32 	%r7, %r16, %r18;
	or.pred  	%p7, %p5, %p6;
	@%p7 bra 	$L__BB7_4;
	ld.global.u16 	%rs2, [%rd4];
	st.shared.u16 	[%r7], %rs2;
$L__BB7_4:
	setp.ne.s32 	%p8, %r2, 15;
	add.s32 	%r8, %r9, -1;
	setp.ge.s32 	%p9, %r3, %r8;
	or.pred  	%p10, %p8, %p9;
	@%p10 bra 	$L__BB7_6;
	mad.lo.s32 	%r24, %r10, %r3, %r10;
	add.s32 	%r25, %r24, %r4;
	mul.wide.s32 	%rd9, %r25, 2;
	add.s64 	%rd10, %rd2, %rd9;
	ld.global.u16 	%rs3, [%rd10];
	st.shared.u16 	[%r7+544], %rs3;
$L__BB7_6:
	bar.sync 	0;
	@%p4 bra 	$L__BB7_13;
	setp.ge.s32 	%p12, %r3, %r8;
	setp.eq.s32 	%p13, %r3, 0;
	or.pred  	%p14, %p13, %p12;
	@%p14 bra 	$L__BB7_9;
	ld.shared.u16 	%rs10, [%r6+64];
	ld.shared.u16 	%rs11, [%r6];
	sub.s16 	%rs12, %rs10, %rs11;
	add.s64 	%rd19, %rd1, %rd7;
	st.global.u16 	[%rd19], %rs12;
	bra.uni 	$L__BB7_13;
$L__BB7_9:
	setp.ne.s32 	%p15, %r3, 0;
	@%p15 bra 	$L__BB7_11;
	add.s32 	%r27, %r10, %r4;
	mul.wide.s32 	%rd13, %r27, 2;
	add.s64 	%rd14, %rd2, %rd13;
	ld.global.u16 	%rs7, [%rd14];
	mul.wide.s32 	%rd15, %r4, 2;
	add.s64 	%rd16, %rd2, %rd15;
	ld.global.u16 	%rs8, [%rd16];
	sub.s16 	%rs9, %rs7, %rs8;
	add.s64 	%rd17, %rd1, %rd15;
	st.global.u16 	[%rd17], %rs9;
	bra.uni 	$L__BB7_13;
$L__BB7_11:
	setp.ne.s32 	%p16, %r3, %r8;
	@%p16 bra 	$L__BB7_13;
	ld.global.u16 	%rs4, [%rd3];
	ld.global.u16 	%rs5, [%rd4];
	sub.s16 	%rs6, %rs4, %rs5;
	add.s64 	%rd12, %rd1, %rd7;
	st.global.u16 	[%rd12], %rs6;
$L__BB7_13:
	bar.sync 	0;
	ret;

}
	// .globl	_Z6kernelv
.visible .entry _Z6kernelv()
{
	.reg .b32 	%r<3>;
	.reg .b64 	%rd<3>;

	mov.u64 	%rd1, $str$2;
	cvta.global.u64 	%rd2, %rd1;
	{ // callseq 0, 0
	.param .b64 param0;
	st.param.b64 	[param0], %rd2;
	.param .b64 param1;
	st.param.b64 	[param1], 0;
	.param .b32 retval0;
	call.uni (retval0), 
	vprintf, 
	(
	param0, 
	param1
	);
	ld.param.b32 	%r1, [retval0];
	} // callseq 0
	ret;

}


// ===== COMPILED SASS (sm_100) =====

	.target	sm_100

	.elftype	@"ET_EXEC"


//--------------------- .note.nv.tkinfo           --------------------------
	.section	.note.nv.tkinfo,"",@"SHT_NOTE"
	.sectionflags	@"SHF_NOTE_NV_TKINFO"
	.tkinfo
        /*0018*/ 	.word	0x00000002
        /*0030*/ 	.string	""
        /*0030*/ 	.string	"ptxas"
        /*0030*/ 	.string	"Cuda compilation tools, release 13.0, V13.0.88"
        /*0030*/ 	.string	"Build cuda_13.0.r13.0/compiler.36424714_0"
        /*0030*/ 	.string	"-arch sm_100 -m 64 "



//--------------------- .note.nv.cuinfo           --------------------------
	.section	.note.nv.cuinfo,"",@"SHT_NOTE"
	.sectionflags	@"SHF_NOTE_NV_CUINFO"
        /*0018*/ 	.short	0x0002
        /*001a*/ 	.short	0x0064
        /*001c*/ 	.short	0x0082
	.zero		2


//--------------------- .nv.info                  --------------------------
	.section	.nv.info,"",@"SHT_CUDA_INFO"
	.align	4


	//----- nvinfo : EIATTR_REGCOUNT
	.align		4
        /*0000*/ 	.byte	0x04, 0x2f
        /*0002*/ 	.short	(.L_2 - .L_1)
	.align		4
.L_1:
        /*0004*/ 	.word	index@(_Z13GaussianBlurXiPhPfS0_ii)
        /*0008*/ 	.word	0x0000001e


	//----- nvinfo : EIATTR_FRAME_SIZE
	.align		4
.L_2:
        /*000c*/ 	.byte	0x04, 0x11
        /*000e*/ 	.short	(.L_4 - .L_3)
	.align		4
.L_3:
        /*0010*/ 	.word	index@($__internal_3_$__cuda_sm3x_div_rn_noftz_f32_slowpath)
        /*0014*/ 	.word	0x00000000


	//----- nvinfo : EIATTR_FRAME_SIZE
	.align		4
.L_4:
        /*0018*/ 	.byte	0x04, 0x11
        /*001a*/ 	.short	(.L_6 - .L_5)
	.align		4
.L_5:
        /*001c*/ 	.word	index@(_Z13GaussianBlurXiPhPfS0_ii)
        /*0020*/ 	.word	0x00000000


	//----- nvinfo : EIATTR_REGCOUNT
	.align		4
.L_6:
        /*0024*/ 	.byte	0x04, 0x2f
        /*0026*/ 	.short	(.L_8 - .L_7)
	.align		4
.L_7:
        /*0028*/ 	.word	index@(_Z13GaussianBlurYiPfS_iiPs)
        /*002c*/ 	.word	0x00000020


	//----- nvinfo : EIATTR_FRAME_SIZE
	.align		4
.L_8:
        /*0030*/ 	.byte	0x04, 0x11
        /*0032*/ 	.short	(.L_10 - .L_9)
	.align		4
.L_9:
        /*0034*/ 	.word	index@($__internal_2_$__cuda_sm20_div_rn_f64_full)
        /*0038*/ 	.word	0x00000000


	//----- nvinfo : EIATTR_FRAME_SIZE
	.align		4
.L_10:
        /*003c*/ 	.byte	0x04, 0x11
        /*003e*/ 	.short	(.L_12 - .L_11)
	.align		4
.L_11:
        /*0040*/ 	.word	index@(_Z13GaussianBlurYiPfS_iiPs)
        /*0044*/ 	.word	0x00000000


	//----- nvinfo : EIATTR_REGCOUNT
	.align		4
.L_12:
        /*0048*/ 	.byte	0x04, 0x2f
        /*004a*/ 	.short	(.L_14 - .L_13)
	.align		4
.L_13:
        /*004c*/ 	.word	index@(_Z19GaussianBlurXSharediPhPfS0_ii)
        /*0050*/ 	.word	0x0000001a


	//----- nvinfo : EIATTR_FRAME_SIZE
	.align		4
.L_14:
        /*0054*/ 	.byte	0x04, 0x11
        /*0056*/ 	.short	(.L_16 - .L_15)
	.align		4
.L_15:
        /*0058*/ 	.word	index@($__internal_1_$__cuda_sm3x_div_rn_noftz_f32_slowpath)
        /*005c*/ 	.word	0x00000000


	//----- nvinfo : EIATTR_FRAME_SIZE
	.align		4
.L_16:
        /*0060*/ 	.byte	0x04, 0x11
        /*0062*/ 	.short	(.L_18 - .L_17)
	.align		4
.L_17:
        /*0064*/ 	.word	index@(_Z19GaussianBlurXSharediPhPfS0_ii)
        /*0068*/ 	.word	0x00000000


	//----- nvinfo : EIATTR_REGCOUNT
	.align		4
.L_18:
        /*006c*/ 	.byte	0x04, 0x2f
        /*006e*/ 	.short	(.L_20 - .L_19)
	.align		4
.L_19:
        /*0070*/ 	.word	index@(_Z19GaussianBlurYSharediPfS_iiPs)
        /*0074*/ 	.word	0x00000020


	//----- nvinfo : EIATTR_FRAME_SIZE
	.align		4
.L_20:
        /*0078*/ 	.byte	0x04, 0x11
        /*007a*/ 	.short	(.L_22 - .L_21)
	.align		4
.L_21:
        /*007c*/ 	.word	index@($__internal_0_$__cuda_sm20_div_rn_f64_full)
        /*0080*/ 	.word	0x00000000


	//----- nvinfo : EIATTR_FRAME_SIZE
	.align		4
.L_22:
        /*0084*/ 	.byte	0x04, 0x11
        /*0086*/ 	.short	(.L_24 - .L_23)
	.align		4
.L_23:
        /*0088*/ 	.word	index@(_Z19GaussianBlurYSharediPfS_iiPs)
        /*008c*/ 	.word	0x00000000


	//----- nvinfo : EIATTR_REGCOUNT
	.align		4
.L_24:
        /*0090*/ 	.byte	0x04, 0x2f
        /*0092*/ 	.short	(.L_26 - .L_25)
	.align		4
.L_25:
        /*0094*/ 	.word	index@(_Z17derivative_x_y_L1PsiiS_)
        /*0098*/ 	.word	0x0000000c


	//----- nvinfo : EIATTR_FRAME_SIZE
	.align		4
.L_26:
        /*009c*/ 	.byte	0x04, 0x11
        /*009e*/ 	.short	(.L_28 - .L_27)
	.align		4
.L_27:
        /*00a0*/ 	.word	index@(_Z17derivative_x_y_L1PsiiS_)
        /*00a4*/ 	.word	0x00000000


	//----- nvinfo : EIATTR_REGCOUNT
	.align		4
.L_28:
        /*00a8*/ 	.byte	0x04, 0x2f
        /*00aa*/ 	.short	(.L_30 - .L_29)
	.align		4
.L_29:
        /*00ac*/ 	.word	index@(_Z17derivative_x_y_L2PsiiS_)
        /*00b0*/ 	.word	0x0000000e


	//----- nvinfo : EIATTR_FRAME_SIZE
	.align		4
.L_30:
        /*00b4*/ 	.byte	0x04, 0x11
        /*00b6*/ 	.short	(.L_32 - .L_31)
	.align		4
.L_31:
        /*00b8*/ 	.word	index@(_Z17derivative_x_y_L2PsiiS_)
        /*00bc*/ 	.word	0x00000000


	//----- nvinfo : EIATTR_REGCOUNT
	.align		4
.L_32:
        /*00c0*/ 	.byte	0x04, 0x2f
        /*00c2*/ 	.short	(.L_34 - .L_33)
	.align		4
.L_33:
        /*00c4*/ 	.word	index@(_Z24derivative_x_y_L1_SharedPsiiS_)
        /*00c8*/ 	.word	0x00000015


	//----- nvinfo : EIATTR_FRAME_SIZE
	.align		4
.L_34:
        /*00cc*/ 	.byte	0x04, 0x11
        /*00ce*/ 	.short	(.L_36 - .L_35)
	.align		4
.L_35:
        /*00d0*/ 	.word	index@(_Z24derivative_x_y_L1_SharedPsiiS_)
        /*00d4*/ 	.word	0x00000000


	//----- nvinfo : EIATTR_REGCOUNT
	.align		4
.L_36:
        /*00d8*/ 	.byte	0x04, 0x2f
        /*00da*/ 	.short	(.L_38 - .L_37)
	.align		4
.L_37:
        /*00dc*/ 	.word	index@(_Z24derivative_x_y_L2_SharedPsiiS_)
        /*00e0*/ 	.word	0x00000018


	//----- nvinfo : EIATTR_FRAME_SIZE
	.align		4
.L_38:
        /*00e4*/ 	.byte	0x04, 0x11
        /*00e6*/ 	.short	(.L_40 - .L_39)
	.align		4
.L_39:
        /*00e8*/ 	.word	index@(_Z24derivative_x_y_L2_SharedPsiiS_)
        /*00ec*/ 	.word	0x00000000


	//----- nvinfo : EIATTR_REGCOUNT
	.align		4
.L_40:
        /*00f0*/ 	.byte	0x04, 0x2f
        /*00f2*/ 	.short	(.L_42 - .L_41)
	.align		4
.L_41:
        /*00f4*/ 	.word	index@(_Z6kernelv)
        /*00f8*/ 	.word	0x00000018


	//----- nvinfo : EIATTR_FRAME_SIZE
	.align		4
.L_42:
        /*00fc*/ 	.byte	0x04, 0x11
        /*00fe*/ 	.short	(.L_44 - .L_43)
	.align		4
.L_43:
        /*0100*/ 	.word	index@(_Z6kernelv)
        /*0104*/ 	.word	0x00000000


	//----- nvinfo : EIATTR_MIN_STACK_SIZE
	.align		4
.L_44:
        /*0108*/ 	.byte	0x04, 0x12
        /*010a*/ 	.short	(.L_46 - .L_45)
	.align		4
.L_45:
        /*010c*/ 	.word	index@(_Z6kernelv)
        /*0110*/ 	.word	0x00000000


	//----- nvinfo : EIATTR_MIN_STACK_SIZE
	.align		4
.L_46:
        /*0114*/ 	.byte	0x04, 0x12
        /*0116*/ 	.short	(.L_48 - .L_47)
	.align		4
.L_47:
        /*0118*/ 	.word	index@(_Z24derivative_x_y_L2_SharedPsiiS_)
        /*011c*/ 	.word	0x00000000


	//----- nvinfo : EIATTR_MIN_STACK_SIZE
	.align		4
.L_48:
        /*0120*/ 	.byte	0x04, 0x12
        /*0122*/ 	.short	(.L_50 - .L_49)
	.align		4
.L_49:
        /*0124*/ 	.word	index@(_Z24derivative_x_y_L1_SharedPsiiS_)
        /*0128*/ 	.word	0x00000000


	//----- nvinfo : EIATTR_MIN_STACK_SIZE
	.align		4
.L_50:
        /*012c*/ 	.byte	0x04, 0x12
        /*012e*/ 	.short	(.L_52 - .L_51)
	.align		4
.L_51:
        /*0130*/ 	.word	index@(_Z17derivative_x_y_L2PsiiS_)
        /*0134*/ 	.word	0x00000000


	//----- nvinfo : EIATTR_MIN_STACK_SIZE
	.align		4
.L_52:
        /*0138*/ 	.byte	0x04, 0x12
        /*013a*/ 	.short	(.L_54 - .L_53)
	.align		4
.L_53:
        /*013c*/ 	.word	index@(_Z17derivative_x_y_L1PsiiS_)
        /*0140*/ 	.word	0x00000000


	//----- nvinfo : EIATTR_MIN_STACK_SIZE
	.align		4
.L_54:
        /*0144*/ 	.byte	0x04, 0x12
        /*0146*/ 	.short	(.L_56 - .L_55)
	.align		4
.L_55:
        /*0148*/ 	.word	index@(_Z19GaussianBlurYSharediPfS_iiPs)
        /*014c*/ 	.word	0x00000000


	//----- nvinfo : EIATTR_MIN_STACK_SIZE
	.align		4
.L_56:
        /*0150*/ 	.byte	0x04, 0x12
        /*0152*/ 	.short	(.L_58 - .L_57)
	.align		4
.L_57:
        /*0154*/ 	.word	index@(_Z19GaussianBlurXSharediPhPfS0_ii)
        /*0158*/ 	.word	0x00000000


	//----- nvinfo : EIATTR_MIN_STACK_SIZE
	.align		4
.L_58:
        /*015c*/ 	.byte	0x04, 0x12
        /*015e*/ 	.short	(.L_60 - .L_59)
	.align		4
.L_59:
        /*0160*/ 	.word	index@(_Z13GaussianBlurYiPfS_iiPs)
        /*0164*/ 	.word	0x00000000


	//----- nvinfo : EIATTR_MIN_STACK_SIZE
	.align		4
.L_60:
        /*0168*/ 	.byte	0x04, 0x12
        /*016a*/ 	.short	(.L_62 - .L_61)
	.align		4
.L_61:
        /*016c*/ 	.word	index@(_Z13GaussianBlurXiPhPfS0_ii)
        /*0170*/ 	.word	0x00000000
.L_62:


//--------------------- .nv.compat                --------------------------
	.section	.nv.compat,"",@"SHT_CUDA_COMPAT_INFO"
	.align	4
        /*0000*/ 	.byte	0x02, 0x09, 0x00, 0x00, 0x02, 0x02, 0x01, 0x00, 0x02, 0x05, 0x05, 0x00, 0x03, 0x07, 0x01, 0x01
        /*0010*/ 	.byte	0x02, 0x03, 0x00, 0x00, 0x02, 0x06, 0x01, 0x00, 0x04, 0x0b, 0x08, 0x00, 0x01, 0x00, 0x00, 0x00
        /*0020*/ 	.byte	0x00, 0x00, 0x00, 0x00


//--------------------- .nv.info._Z6kernelv       --------------------------
	.section	.nv.info._Z6kernelv,"",@"SHT_CUDA_INFO"
	.sectionflags	@""
	.align	4


	//----- nvinfo : EIATTR_CUDA_API_VERSION
	.align		4
        /*0000*/ 	.byte	0x04, 0x37
        /*0002*/ 	.short	(.L_64 - .L_63)
.L_63:
        /*0004*/ 	.word	0x00000082


	//----- nvinfo : EIATTR_SPARSE_MMA_MASK
	.align		4
.L_64:
        /*0008*/ 	.byte	0x03, 0x50
        /*000a*/ 	.short	0x0000


	//----- nvinfo : EIATTR_MAXREG_COUNT
	.align		4
        /*000c*/ 	.byte	0x03, 0x1b
        /*000e*/ 	.short	0x00ff


	//----- nvinfo : EIATTR_EXTERNS
	.align		4
        /*0010*/ 	.byte	0x04, 0x0f
        /*0012*/ 	.short	(.L_66 - .L_65)


	//   ....[0]....
	.align		4
.L_65:
        /*0014*/ 	.word	index@(vprintf)


	//----- nvinfo : EIATTR_MERCURY_ISA_VERSION
	.align		4
.L_66:
        /*0018*/ 	.byte	0x03, 0x5f
        /*001a*/ 	.short	0x0101


	//----- nvinfo : EIATTR_VRC_CTA_INIT_COUNT
	.align		4
        /*001c*/ 	.byte	0x02, 0x4a
	.zero		1
	.zero		1


	//----- nvinfo : EIATTR_SYSCALL_OFFSETS
	.align		4
        /*0020*/ 	.byte	0x04, 0x46
        /*0022*/ 	.short	(.L_68 - .L_67)


	//   ....[0]....
.L_67:
        /*0024*/ 	.word	0x00000080


	//----- nvinfo : EIATTR_EXIT_INSTR_OFFSETS
	.align		4
.L_68:
        /*0028*/ 	.byte	0x04, 0x1c
        /*002a*/ 	.short	(.L_70 - .L_69)


	//   ....[0]....
.L_69:
        /*002c*/ 	.word	0x00000090


	//----- nvinfo : EIATTR_SW_WAR
	.align		4
.L_70:
        /*0030*/ 	.byte	0x04, 0x36
        /*0032*/ 	.short	(.L_72 - .L_71)
.L_71:
        /*0034*/ 	.word	0x00000008
.L_72:


//--------------------- .nv.info._Z24derivative_x_y_L2_SharedPsiiS_ --------------------------
	.section	.nv.info._Z24derivative_x_y_L2_SharedPsiiS_,"",@"SHT_CUDA_INFO"
	.sectionflags	@""
	.align	4


	//----- nvinfo : EIATTR_CUDA_API_VERSION
	.align		4
        /*0000*/ 	.byte	0x04, 0x37
        /*0002*/ 	.short	(.L_74 - .L_73)
.L_73:
        /*0004*/ 	.word	0x00000082


	//----- nvinfo : EIATTR_KPARAM_INFO
	.align		4
.L_74:
        /*0008*/ 	.byte	0x04, 0x17
        /*000a*/ 	.short	(.L_76 - .L_75)
.L_75:
        /*000c*/ 	.word	0x00000000
        /*0010*/ 	.short	0x0003
        /*0012*/ 	.short	0x0010
        /*0014*/ 	.byte	0x00, 0xf5, 0x21, 0x00


	//----- nvinfo : EIATTR_KPARAM_INFO
	.align		4
.L_76:
        /*0018*/ 	.byte	0x04, 0x17
        /*001a*/ 	.short	(.L_78 - .L_77)
.L_77:
        /*001c*/ 	.word	0x00000000
        /*0020*/ 	.short	0x0002
        /*0022*/ 	.short	0x000c
        /*0024*/ 	.byte	0x00, 0xf0, 0x11, 0x00


	//----- nvinfo : EIATTR_KPARAM_INFO
	.align		4
.L_78:
        /*0028*/ 	.byte	0x04, 0x17
        /*002a*/ 	.short	(.L_80 - .L_79)
.L_79:
        /*002c*/ 	.word	0x00000000
        /*0030*/ 	.short	0x0001
        /*0032*/ 	.short	0x0008
        /*0034*/ 	.byte	0x00, 0xf0, 0x11, 0x00


	//----- nvinfo : EIATTR_KPARAM_INFO
	.align		4
.L_80:
        /*0038*/ 	.byte	0x04, 0x17
        /*003a*/ 	.short	(.L_82 - .L_81)
.L_81:
        /*003c*/ 	.word	0x00000000
        /*0040*/ 	.short	0x0000
        /*0042*/ 	.short	0x0000
        /*0044*/ 	.byte	0x00, 0xf5, 0x21, 0x00


	//----- nvinfo : EIATTR_SPARSE_MMA_MASK
	.align		4
.L_82:
        /*0048*/ 	.byte	0x03, 0x50
        /*004a*/ 	.short	0x0000


	//----- nvinfo : EIATTR_MAXREG_COUNT
	.align		4
        /*004c*/ 	.byte	0x03, 0x1b
        /*004e*/ 	.short	0x00ff


	//----- nvinfo : EIATTR_NUM_BARRIERS
	.align		4
        /*0050*/ 	.byte	0x02, 0x4c
        /*0052*/ 	.byte	0x01
	.zero		1


	//----- nvinfo : EIATTR_MERCURY_ISA_VERSION
	.align		4
        /*0054*/ 	.byte	0x03, 0x5f
        /*0056*/ 	.short	0x0101


	//----- nvinfo : EIATTR_VRC_CTA_INIT_COUNT
	.align		4
        /*0058*/ 	.byte	0x02, 0x4a
	.zero		1
	.zero		1


	//----- nvinfo : EIATTR_EXIT_INSTR_OFFSETS
	.align		4
        /*005c*/ 	.byte	0x04, 0x1c
        /*005e*/ 	.short	(.L_84 - .L_83)


	//   ....[0]....
.L_83:
        /*0060*/ 	.word	0x000004c0


	//----- nvinfo : EIATTR_CRS_STACK_SIZE
	.align		4
.L_84:
        /*0064*/ 	.byte	0x04, 0x1e
        /*0066*/ 	.short	(.L_86 - .L_85)
.L_85:
        /*0068*/ 	.word	0x00000000


	//----- nvinfo : EIATTR_CBANK_PARAM_SIZE
	.align		4
.L_86:
        /*006c*/ 	.byte	0x03, 0x19
        /*006e*/ 	.short	0x0018


	//----- nvinfo : EIATTR_PARAM_CBANK
	.align		4
        /*0070*/ 	.byte	0x04, 0x0a
        /*0072*/ 	.short	(.L_88 - .L_87)
	.align		4
.L_87:
        /*0074*/ 	.word	index@(.nv.constant0._Z24derivative_x_y_L2_SharedPsiiS_)
        /*0078*/ 	.short	0x0380
        /*007a*/ 	.short	0x0018


	//----- nvinfo : EIATTR_SW_WAR
	.align		4
.L_88:
        /*007c*/ 	.byte	0x04, 0x36
        /*007e*/ 	.short	(.L_90 - .L_89)
.L_89:
        /*0080*/ 	.word	0x00000008
.L_90:


//--------------------- .nv.info._Z24derivative_x_y_L1_SharedPsiiS_ --------------------------
	.section	.nv.info._Z24derivative_x_y_L1_SharedPsiiS_,"",@"SHT_CUDA_INFO"
	.sectionflags	@""
	.align	4


	//----- nvinfo : EIATTR_CUDA_API_VERSION
	.align		4
        /*0000*/ 	.byte	0x04, 0x37
        /*0002*/ 	.short	(.L_92 - .L_91)
.L_91:
        /*0004*/ 	.word	0x00000082


	//----- nvinfo : EIATTR_KPARAM_INFO
	.align		4
.L_92:
        /*0008*/ 	.byte	0x04, 0x17
        /*000a*/ 	.short	(.L_94 - .L_93)
.L_93:
        /*000c*/ 	.word	0x00000000
        /*0010*/ 	.short	0x0003
        /*0012*/ 	.short	0x0010
        /*0014*/ 	.byte	0x00, 0xf5, 0x21, 0x00


	//----- nvinfo : EIATTR_KPARAM_INFO
	.align		4
.L_94:
        /*0018*/ 	.byte	0x04, 0x17
        /*001a*/ 	.short	(.L_96 - .L_95)
.L_95:
        /*001c*/ 	.word	0x00000000
        /*0020*/ 	.short	0x0002
        /*0022*/ 	.short	0x000c
        /*0024*/ 	.byte	0x00, 0xf0, 0x11, 0x00


	//----- nvinfo : EIATTR_KPARAM_INFO
	.align		4
.L_96:
        /*0028*/ 	.byte	0x04, 0x17
        /*002a*/ 	.short	(.L_98 - .L_97)
.L_97:
        /*002c*/ 	.word	0x00000000
        /*0030*/ 	.short	0x0001
        /*0032*/ 	.short	0x0008
        /*0034*/ 	.byte	0x00, 0xf0, 0x11, 0x00


	//----- nvinfo : EIATTR_KPARAM_INFO
	.align		4
.L_98:
        /*0038*/ 	.byte	0x04, 0x17
        /*003a*/ 	.short	(.L_100 - .L_99)
.L_99:
        /*003c*/ 	.word	0x00000000
        /*0040*/ 	.short	0x0000
        /*0042*/ 	.short	0x0000
        /*0044*/ 	.byte	0x00, 0xf5, 0x21, 0x00


	//----- nvinfo : EIATTR_SPARSE_MMA_MASK
	.align		4
.L_100:
        /*0048*/ 	.byte	0x03, 0x50
        /*004a*/ 	.short	0x0000


	//----- nvinfo : EIATTR_MAXREG_COUNT
	.align		4
        /*004c*/ 	.byte	0x03, 0x1b
        /*004e*/ 	.short	0x00ff


	//----- nvinfo : EIATTR_NUM_BARRIERS
	.align		4
        /*0050*/ 	.byte	0x02, 0x4c
        /*0052*/ 	.byte	0x01
	.zero		1


	//----- nvinfo : EIATTR_MERCURY_ISA_VERSION
	.align		4
        /*0054*/ 	.byte	0x03, 0x5f
        /*0056*/ 	.short	0x0101


	//----- nvinfo : EIATTR_VRC_CTA_INIT_COUNT
	.align		4
        /*0058*/ 	.byte	0x02, 0x4a
	.zero		1
	.zero		1


	//----- nvinfo : EIATTR_EXIT_INSTR_OFFSETS
	.align		4
        /*005c*/ 	.byte	0x04, 0x1c
        /*005e*/ 	.short	(.L_102 - .L_101)


	//   ....[0]....
.L_101:
        /*0060*/ 	.word	0x000004e0


	//----- nvinfo : EIATTR_CRS_STACK_SIZE
	.align		4
.L_102:
        /*0064*/ 	.byte	0x04, 0x1e
        /*0066*/ 	.short	(.L_104 - .L_103)
.L_103:
        /*0068*/ 	.word	0x00000000


	//----- nvinfo : EIATTR_CBANK_PARAM_SIZE
	.align		4
.L_104:
        /*006c*/ 	.byte	0x03, 0x19
        /*006e*/ 	.short	0x0018


	//----- nvinfo : EIATTR_PARAM_CBANK
	.align		4
        /*0070*/ 	.byte	0x04, 0x0a
        /*0072*/ 	.short	(.L_106 - .L_105)
	.align		4
.L_105:
        /*0074*/ 	.word	index@(.nv.constant0._Z24derivative_x_y_L1_SharedPsiiS_)
        /*0078*/ 	.short	0x0380
        /*007a*/ 	.short	0x0018


	//----- nvinfo : EIATTR_SW_WAR
	.align		4
.L_106:
        /*007c*/ 	.byte	0x04, 0x36
        /*007e*/ 	.short	(.L_108 - .L_107)
.L_107:
        /*0080*/ 	.word	0x00000008
.L_108:


//--------------------- .nv.info._Z17derivative_x_y_L2PsiiS_ --------------------------
	.section	.nv.info._Z17derivative_x_y_L2PsiiS_,"",@"SHT_CUDA_INFO"
	.sectionflags	@""
	.align	4


	//----- nvinfo : EIATTR_CUDA_API_VERSION
	.align		4
        /*0000*/ 	.byte	0x04, 0x37
        /*0002*/ 	.short	(.L_110 - .L_109)
.L_109:
        /*0004*/ 	.word	0x00000082


	//----- nvinfo : EIATTR_KPARAM_INFO
	.align		4
.L_110:
        /*0008*/ 	.byte	0x04, 0x17
        /*000a*/ 	.short	(.L_112 - .L_111)
.L_111:
        /*000c*/ 	.word	0x00000000
        /*0010*/ 	.short	0x0003
        /*0012*/ 	.short	0x0010
        /*0014*/ 	.byte	0x00, 0xf5, 0x21, 0x00


	//----- nvinfo : EIATTR_KPARAM_INFO
	.align		4
.L_112:
        /*0018*/ 	.byte	0x04, 0x17
        /*001a*/ 	.short	(.L_114 - .L_113)
.L_113:
        /*001c*/ 	.word	0x00000000
        /*0020*/ 	.short	0x0002
        /*0022*/ 	.short	0x000c
        /*0024*/ 	.byte	0x00, 0xf0, 0x11, 0x00


	//----- nvinfo : EIATTR_KPARAM_INFO
	.align		4
.L_114:
        /*0028*/ 	.byte	0x04, 0x17
        /*002a*/ 	.short	(.L_116 - .L_115)
.L_115:
        /*002c*/ 	.word	0x00000000
        /*0030*/ 	.short	0x0001
        /*0032*/ 	.short	0x0008
        /*0034*/ 	.byte	0x00, 0xf0, 0x11, 0x00


	//----- nvinfo : EIATTR_KPARAM_INFO
	.align		4
.L_116:
        /*0038*/ 	.byte	0x04, 0x17
        /*003a*/ 	.short	(.L_118 - .L_117)
.L_117:
        /*003c*/ 	.word	0x00000000
        /*0040*/ 	.short	0x0000
        /*0042*/ 	.short	0x0000
        /*0044*/ 	.byte	0x00, 0xf5, 0x21, 0x00


	//----- nvinfo : EIATTR_SPARSE_MMA_MASK
	.align		4
.L_118:
        /*0048*/ 	.byte	0x03, 0x50
        /*004a*/ 	.short	0x0000


	//----- nvinfo : EIATTR_MAXREG_COUNT
	.align		4
        /*004c*/ 	.byte	0x03, 0x1b
        /*004e*/ 	.short	0x00ff


	//----- nvinfo : EIATTR_MERCURY_ISA_VERSION
	.align		4
        /*0050*/ 	.byte	0x03, 0x5f
        /*0052*/ 	.short	0x0101


	//----- nvinfo : EIATTR_VRC_CTA_INIT_COUNT
	.align		4
        /*0054*/ 	.byte	0x02, 0x4a
	.zero		1
	.zero		1


	//----- nvinfo : EIATTR_EXIT_INSTR_OFFSETS
	.align		4
        /*0058*/ 	.byte	0x04, 0x1c
        /*005a*/ 	.short	(.L_120 - .L_119)


	//   ....[0]....
.L_119:
        /*005c*/ 	.word	0x000000c0


	//   ....[1]....
        /*0060*/ 	.word	0x00000220


	//   ....[2]....
        /*0064*/ 	.word	0x00000310


	//   ....[3]....
        /*0068*/ 	.word	0x00000330


	//   ....[4]....
        /*006c*/ 	.word	0x00000420


	//----- nvinfo : EIATTR_CRS_STACK_SIZE
	.align		4
.L_120:
        /*0070*/ 	.byte	0x04, 0x1e
        /*0072*/ 	.short	(.L_122 - .L_121)
.L_121:
        /*0074*/ 	.word	0x00000000


	//----- nvinfo : EIATTR_CBANK_PARAM_SIZE
	.align		4
.L_122:
        /*0078*/ 	.byte	0x03, 0x19
        /*007a*/ 	.short	0x0018


	//----- nvinfo : EIATTR_PARAM_CBANK
	.align		4
        /*007c*/ 	.byte	0x04, 0x0a
        /*007e*/ 	.short	(.L_124 - .L_123)
	.align		4
.L_123:
        /*0080*/ 	.word	index@(.nv.constant0._Z17derivative_x_y_L2PsiiS_)
        /*0084*/ 	.short	0x0380
        /*0086*/ 	.short	0x0018


	//----- nvinfo : EIATTR_SW_WAR
	.align		4
.L_124:
        /*0088*/ 	.byte	0x04, 0x36
        /*008a*/ 	.short	(.L_126 - .L_125)
.L_125:
        /*008c*/ 	.word	0x00000008
.L_126:


//--------------------- .nv.info._Z17derivative_x_y_L1PsiiS_ --------------------------
	.section	.nv.info._Z17derivative_x_y_L1PsiiS_,"",@"SHT_CUDA_INFO"
	.sectionflags	@""
	.align	4


	//----- nvinfo : EIATTR_CUDA_API_VERSION
	.align		4
        /*0000*/ 	.byte	0x04, 0x37
        /*0002*/ 	.short	(.L_128 - .L_127)
.L_127:
        /*0004*/ 	.word	0x00000082


	//----- nvinfo : EIATTR_KPARAM_INFO
	.align		4
.L_128:
        /*0008*/ 	.byte	0x04, 0x17
        /*000a*/ 	.short	(.L_130 - .L_129)
.L_129:
        /*000c*/ 	.word	0x00000000
        /*0010*/ 	.short	0x0003
        /*0012*/ 	.short	0x0010
        /*0014*/ 	.byte	0x00, 0xf5, 0x21, 0x00


	//----- nvinfo : EIATTR_KPARAM_INFO
	.align		4
.L_130:
        /*0018*/ 	.byte	0x04, 0x17
        /*001a*/ 	.short	(.L_132 - .L_131)
.L_131:
        /*001c*/ 	.word	0x00000000
        /*0020*/ 	.short	0x0002
        /*0022*/ 	.short	0x000c
        /*0024*/ 	.byte	0x00, 0xf0, 0x11, 0x00


	//----- nvinfo : EIATTR_KPARAM_INFO
	.align		4
.L_132:
        /*0028*/ 	.byte	0x04, 0x17
        /*002a*/ 	.short	(.L_134 - .L_133)
.L_133:
        /*002c*/ 	.word	0x00000000
        /*0030*/ 	.short	0x0001
        /*0032*/ 	.short	0x0008
        /*0034*/ 	.byte	0x00, 0xf0, 0x11, 0x00


	//----- nvinfo : EIATTR_KPARAM_INFO
	.align		4
.L_134:
        /*0038*/ 	.byte	0x04, 0x17
        /*003a*/ 	.short	(.L_136 - .L_135)
.L_135:
        /*003c*/ 	.word	0x00000000
        /*0040*/ 	.short	0x0000
        /*0042*/ 	.short	0x0000
        /*0044*/ 	.byte	0x00, 0xf5, 0x21, 0x00


	//----- nvinfo : EIATTR_SPARSE_MMA_MASK
	.align		4
.L_136:
        /*0048*/ 	.byte	0x03, 0x50
        /*004a*/ 	.short	0x0000


	//----- nvinfo : EIATTR_MAXREG_COUNT
	.align		4
        /*004c*/ 	.byte	0x03, 0x1b
        /*004e*/ 	.short	0x00ff


	//----- nvinfo : EIATTR_MERCURY_ISA_VERSION
	.align		4
        /*0050*/ 	.byte	0x03, 0x5f
        /*0052*/ 	.short	0x0101


	//----- nvinfo : EIATTR_VRC_CTA_INIT_COUNT
	.align		4
        /*0054*/ 	.byte	0x02, 0x4a
	.zero		1
	.zero		1


	//----- nvinfo : EIATTR_EXIT_INSTR_OFFSETS
	.align		4
        /*0058*/ 	.byte	0x04, 0x1c
        /*005a*/ 	.short	(.L_138 - .L_137)


	//   ....[0]....
.L_137:
        /*005c*/ 	.word	0x000000c0


	//   ....[1]....
        /*0060*/ 	.word	0x00000210


	//   ....[2]....
        /*0064*/ 	.word	0x000002f0


	//   ....[3]....
        /*0068*/ 	.word	0x00000310


	//   ....[4]....
        /*006c*/ 	.word	0x000003d0


	//----- nvinfo : EIATTR_CRS_STACK_SIZE
	.align		4
.L_138:
        /*0070*/ 	.byte	0x04, 0x1e
        /*0072*/ 	.short	(.L_140 - .L_139)
.L_139:
        /*0074*/ 	.word	0x00000000


	//----- nvinfo : EIATTR_CBANK_PARAM_SIZE
	.align		4
.L_140:
        /*0078*/ 	.byte	0x03, 0x19
        /*007a*/ 	.short	0x0018


	//----- nvinfo : EIATTR_PARAM_CBANK
	.align		4
        /*007c*/ 	.byte	0x04, 0x0a
        /*007e*/ 	.short	(.L_142 - .L_141)
	.align		4
.L_141:
        /*0080*/ 	.word	index@(.nv.constant0._Z17derivative_x_y_L1PsiiS_)
        /*0084*/ 	.short	0x0380
        /*0086*/ 	.short	0x0018


	//----- nvinfo : EIATTR_SW_WAR
	.align		4
.L_142:
        /*0088*/ 	.byte	0x04, 0x36
        /*008a*/ 	.short	(.L_144 - .L_143)
.L_143:
        /*008c*/ 	.word	0x00000008
.L_144:


//--------------------- .nv.info._Z19GaussianBlurYSharediPfS_iiPs --------------------------
	.section	.nv.info._Z19GaussianBlurYSharediPfS_iiPs,"",@"SHT_CUDA_INFO"
	.sectionflags	@""
	.align	4


	//----- nvinfo : EIATTR_CUDA_API_VERSION
	.align		4
        /*0000*/ 	.byte	0x04, 0x37
        /*0002*/ 	.short	(.L_146 - .L_145)
.L_145:
        /*0004*/ 	.word	0x00000082


	//----- nvinfo : EIATTR_KPARAM_INFO
	.align		4
.L_146:
        /*0008*/ 	.byte	0x04, 0x17
        /*000a*/ 	.short	(.L_148 - .L_147)
.L_147:
        /*000c*/ 	.word	0x00000000
        /*0010*/ 	.short	0x0005
        /*0012*/ 	.short	0x0020
        /*0014*/ 	.byte	0x00, 0xf5, 0x21, 0x00


	//----- nvinfo : EIATTR_KPARAM_INFO
	.align		4
.L_148:
        /*0018*/ 	.byte	0x04, 0x17
        /*001a*/ 	.short	(.L_150 - .L_149)
.L_149:
        /*001c*/ 	.word	0x00000000
        /*0020*/ 	.short	0x0004
        /*0022*/ 	.short	0x001c
        /*0024*/ 	.byte	0x00, 0xf0, 0x11, 0x00


	//----- nvinfo : EIATTR_KPARAM_INFO
	.align		4
.L_150:
        /*0028*/ 	.byte	0x04, 0x17
        /*002a*/ 	.short	(.L_152 - .L_151)
.L_151:
        /*002c*/ 	.word	0x00000000
        /*0030*/ 	.short	0x0003
        /*0032*/ 	.short	0x0018
        /*0034*/ 	.byte	0x00, 0xf0, 0x11, 0x00


	//----- nvinfo : EIATTR_KPARAM_INFO
	.align		4
.L_152:
        /*0038*/ 	.byte	0x04, 0x17
        /*003a*/ 	.short	(.L_154 - .L_153)
.L_153:
        /*003c*/ 	.word	0x00000000
        /*0040*/ 	.short	0x0002
        /*0042*/ 	.short	0x0010
        /*0044*/ 	.byte	0x00, 0xf5, 0x21, 0x00


	//----- nvinfo : EIATTR_KPARAM_INFO
	.align		4
.L_154:
        /*0048*/ 	.byte	0x04, 0x17
        /*004a*/ 	.short	(.L_156 - .L_155)
.L_155:
        /*004c*/ 	.word	0x00000000
        /*0050*/ 	.short	0x0001
        /*0052*/ 	.short	0x0008
        /*0054*/ 	.byte	0x00, 0xf5, 0x21, 0x00


	//----- nvinfo : EIATTR_KPARAM_INFO
	.align		4
.L_156:
        /*0058*/ 	.byte	0x04, 0x17
        /*005a*/ 	.short	(.L_158 - .L_157)
.L_157:
        /*005c*/ 	.word	0x00000000
        /*0060*/ 	.short	0x0000
        /*0062*/ 	.short	0x0000
        /*0064*/ 	.byte	0x00, 0xf0, 0x11, 0x00


	//----- nvinfo : EIATTR_SPARSE_MMA_MASK
	.align		4
.L_158:
        /*0068*/ 	.byte	0x03, 0x50
        /*006a*/ 	.short	0x0000


	//----- nvinfo : EIATTR_MAXREG_COUNT
	.align		4
        /*006c*/ 	.byte	0x03, 0x1b
        /*006e*/ 	.short	0x00ff


	//----- nvinfo : EIATTR_NUM_BARRIERS
	.align		4
        /*0070*/ 	.byte	0x02, 0x4c
        /*0072*/ 	.byte	0x01
	.zero		1


	//----- nvinfo : EIATTR_MERCURY_ISA_VERSION
	.align		4
        /*0074*/ 	.byte	0x03, 0x5f
        /*0076*/ 	.short	0x0101


	//----- nvinfo : EIATTR_VRC_CTA_INIT_COUNT
	.align		4
        /*0078*/ 	.byte	0x02, 0x4a
	.zero		1
	.zero		1


	//----- nvinfo : EIATTR_EXIT_INSTR_OFFSETS
	.align		4
        /*007c*/ 	.byte	0x04, 0x1c
        /*007e*/ 	.short	(.L_160 - .L_159)


	//   ....[0]....
.L_159:
        /*0080*/ 	.word	0x000000d0


	//   ....[1]....
        /*0084*/ 	.word	0x00000a20


	//----- nvinfo : EIATTR_CRS_STACK_SIZE
	.align		4
.L_160:
        /*0088*/ 	.byte	0x04, 0x1e
        /*008a*/ 	.short	(.L_162 - .L_161)
.L_161:
        /*008c*/ 	.word	0x00000000


	//----- nvinfo : EIATTR_CBANK_PARAM_SIZE
	.align		4
.L_162:
        /*0090*/ 	.byte	0x03, 0x19
        /*0092*/ 	.short	0x0028


	//----- nvinfo : EIATTR_PARAM_CBANK
	.align		4
        /*0094*/ 	.byte	0x04, 0x0a
        /*0096*/ 	.short	(.L_164 - .L_163)
	.align		4
.L_163:
        /*0098*/ 	.word	index@(.nv.constant0._Z19GaussianBlurYSharediPfS_iiPs)
        /*009c*/ 	.short	0x0380
        /*009e*/ 	.short	0x0028


	//----- nvinfo : EIATTR_SW_WAR
	.align		4
.L_164:
        /*00a0*/ 	.byte	0x04, 0x36
        /*00a2*/ 	.short	(.L_166 - .L_165)
.L_165:
        /*00a4*/ 	.word	0x00000008
.L_166:


//--------------------- .nv.info._Z19GaussianBlurXSharediPhPfS0_ii --------------------------
	.section	.nv.info._Z19GaussianBlurXSharediPhPfS0_ii,"",@"SHT_CUDA_INFO"
	.sectionflags	@""
	.align	4


	//----- nvinfo : EIATTR_CUDA_API_VERSION
	.align		4
        /*0000*/ 	.byte	0x04, 0x37
        /*0002*/ 	.short	(.L_168 - .L_167)
.L_167:
        /*0004*/ 	.word	0x00000082


	//----- nvinfo : EIATTR_KPARAM_INFO
	.align		4
.L_168:
        /*0008*/ 	.byte	0x04, 0x17
        /*000a*/ 	.short	(.L_170 - .L_169)
.L_169:
        /*000c*/ 	.word	0x00000000
        /*0010*/ 	.short	0x0005
        /*0012*/ 	.short	0x0024
        /*0014*/ 	.byte	0x00, 0xf0, 0x11, 0x00


	//----- nvinfo : EIATTR_KPARAM_INFO
	.align		4
.L_170:
        /*0018*/ 	.byte	0x04, 0x17
        /*001a*/ 	.short	(.L_172 - .L_171)
.L_171:
        /*001c*/ 	.word	0x00000000
        /*0020*/ 	.short	0x0004
        /*0022*/ 	.short	0x0020
        /*0024*/ 	.byte	0x00, 0xf0, 0x11, 0x00


	//----- nvinfo : EIATTR_KPARAM_INFO
	.align		4
.L_172:
        /*0028*/ 	.byte	0x04, 0x17
        /*002a*/ 	.short	(.L_174 - .L_173)
.L_173:
        /*002c*/ 	.word	0x00000000
        /*0030*/ 	.short	0x0003
        /*0032*/ 	.short	0x0018
        /*0034*/ 	.byte	0x00, 0xf5, 0x21, 0x00


	//----- nvinfo : EIATTR_KPARAM_INFO
	.align		4
.L_174:
        /*0038*/ 	.byte	0x04, 0x17
        /*003a*/ 	.short	(.L_176 - .L_175)
.L_175:
        /*003c*/ 	.word	0x00000000
        /*0040*/ 	.short	0x0002
        /*0042*/ 	.short	0x0010
        /*0044*/ 	.byte	0x00, 0xf5, 0x21, 0x00


	//----- nvinfo : EIATTR_KPARAM_INFO
	.align		4
.L_176:
        /*0048*/ 	.byte	0x04, 0x17
        /*004a*/ 	.short	(.L_178 - .L_177)
.L_177:
        /*004c*/ 	.word	0x00000000
        /*0050*/ 	.short	0x0001
        /*0052*/ 	.short	0x0008
        /*0054*/ 	.byte	0x00, 0xf5, 0x21, 0x00


	//----- nvinfo : EIATTR_KPARAM_INFO
	.align		4
.L_178:
        /*0058*/ 	.byte	0x04, 0x17
        /*005a*/ 	.short	(.L_180 - .L_179)
.L_179:
        /*005c*/ 	.word	0x00000000
        /*0060*/ 	.short	0x0000
        /*0062*/ 	.short	0x0000
        /*0064*/ 	.byte	0x00, 0xf0, 0x11, 0x00


	//----- nvinfo : EIATTR_SPARSE_MMA_MASK
	.align		4
.L_180:
        /*0068*/ 	.byte	0x03, 0x50
        /*006a*/ 	.short	0x0000


	//----- nvinfo : EIATTR_MAXREG_COUNT
	.align		4
        /*006c*/ 	.byte	0x03, 0x1b
        /*006e*/ 	.short	0x00ff


	//----- nvinfo : EIATTR_NUM_BARRIERS
	.align		4
        /*0070*/ 	.byte	0x02, 0x4c
        /*0072*/ 	.byte	0x01
	.zero		1


	//----- nvinfo : EIATTR_MERCURY_ISA_VERSION
	.align		4
        /*0074*/ 	.byte	0x03, 0x5f
        /*0076*/ 	.short	0x0101


	//----- nvinfo : EIATTR_VRC_CTA_INIT_COUNT
	.align		4
        /*0078*/ 	.byte	0x02, 0x4a
	.zero		1
	.zero		1


	//----- nvinfo : EIATTR_EXIT_INSTR_OFFSETS
	.align		4
        /*007c*/ 	.byte	0x04, 0x1c
        /*007e*/ 	.short	(.L_182 - .L_181)


	//   ....[0]....
.L_181:
        /*0080*/ 	.word	0x000000c0


	//   ....[1]....
        /*0084*/ 	.word	0x00000cf0


	//----- nvinfo : EIATTR_CRS_STACK_SIZE
	.align		4
.L_182:
        /*0088*/ 	.byte	0x04, 0x1e
        /*008a*/ 	.short	(.L_184 - .L_183)
.L_183:
        /*008c*/ 	.word	0x00000000


	//----- nvinfo : EIATTR_CBANK_PARAM_SIZE
	.align		4
.L_184:
        /*0090*/ 	.byte	0x03, 0x19
        /*0092*/ 	.short	0x0028


	//----- nvinfo : EIATTR_PARAM_CBANK
	.align		4
        /*0094*/ 	.byte	0x04, 0x0a
        /*0096*/ 	.short	(.L_186 - .L_185)
	.align		4
.L_185:
        /*0098*/ 	.word	index@(.nv.constant0._Z19GaussianBlurXSharediPhPfS0_ii)
        /*009c*/ 	.short	0x0380
        /*009e*/ 	.short	0x0028


	//----- nvinfo : EIATTR_SW_WAR
	.align		4
.L_186:
        /*00a0*/ 	.byte	0x04, 0x36
        /*00a2*/ 	.short	(.L_188 - .L_187)
.L_187:
        /*00a4*/ 	.word	0x00000008
.L_188:


//--------------------- .nv.info._Z13GaussianBlurYiPfS_iiPs --------------------------
	.section	.nv.info._Z13GaussianBlurYiPfS_iiPs,"",@"SHT_CUDA_INFO"
	.sectionflags	@""
	.align	4


	//----- nvinfo : EIATTR_CUDA_API_VERSION
	.align		4
        /*0000*/ 	.byte	0x04, 0x37
        /*0002*/ 	.short	(.L_190 - .L_189)
.L_189:
        /*0004*/ 	.word	0x00000082


	//----- nvinfo : EIATTR_KPARAM_INFO
	.align		4
.L_190:
        /*0008*/ 	.byte	0x04, 0x17
        /*000a*/ 	.short	(.L_192 - .L_191)
.L_191:
        /*000c*/ 	.word	0x00000000
        /*0010*/ 	.short	0x0005
        /*0012*/ 	.short	0x0020
        /*0014*/ 	.byte	0x00, 0xf5, 0x21, 0x00


	//----- nvinfo : EIATTR_KPARAM_INFO
	.align		4
.L_192:
        /*0018*/ 	.byte	0x04, 0x17
        /*001a*/ 	.short	(.L_194 - .L_193)
.L_193:
        /*001c*/ 	.word	0x00000000
        /*0020*/ 	.short	0x0004
        /*0022*/ 	.short	0x001c
        /*0024*/ 	.byte	0x00, 0xf0, 0x11, 0x00


	//----- nvinfo : EIATTR_KPARAM_INFO
	.align		4
.L_194:
        /*0028*/ 	.byte	0x04, 0x17
        /*002a*/ 	.short	(.L_196 - .L_195)
.L_195:
        /*002c*/ 	.word	0x00000000
        /*0030*/ 	.short	0x0003
        /*0032*/ 	.short	0x0018
        /*0034*/ 	.byte	0x00, 0xf0, 0x11, 0x00


	//----- nvinfo : EIATTR_KPARAM_INFO
	.align		4
.L_196:
        /*0038*/ 	.byte	0x04, 0x17
        /*003a*/ 	.short	(.L_198 - .L_197)
.L_197:
        /*003c*/ 	.word	0x00000000
        /*0040*/ 	.short	0x0002
        /*0042*/ 	.short	0x0010
        /*0044*/ 	.byte	0x00, 0xf5, 0x21, 0x00


	//----- nvinfo : EIATTR_KPARAM_INFO
	.align		4
.L_198:
        /*0048*/ 	.byte	0x04, 0x17
        /*004a*/ 	.short	(.L_200 - .L_199)
.L_199:
        /*004c*/ 	.word	0x00000000
        /*0050*/ 	.short	0x0001
        /*0052*/ 	.short	0x0008
        /*0054*/ 	.byte	0x00, 0xf5, 0x21, 0x00


	//----- nvinfo : EIATTR_KPARAM_INFO
	.align		4
.L_200:
        /*0058*/ 	.byte	0x04, 0x17
        /*005a*/ 	.short	(.L_202 - .L_201)
.L_201:
        /*005c*/ 	.word	0x00000000
        /*0060*/ 	.short	0x0000
        /*0062*/ 	.short	0x0000
        /*0064*/ 	.byte	0x00, 0xf0, 0x11, 0x00


	//----- nvinfo : EIATTR_SPARSE_MMA_MASK
	.align		4
.L_202:
        /*0068*/ 	.byte	0x03, 0x50
        /*006a*/ 	.short	0x0000


	//----- nvinfo : EIATTR_MAXREG_COUNT
	.align		4
        /*006c*/ 	.byte	0x03, 0x1b
        /*006e*/ 	.short	0x00ff


	//----- nvinfo : EIATTR_MERCURY_ISA_VERSION
	.align		4
        /*0070*/ 	.byte	0x03, 0x5f
        /*0072*/ 	.short	0x0101


	//----- nvinfo : EIATTR_VRC_CTA_INIT_COUNT
	.align		4
        /*0074*/ 	.byte	0x02, 0x4a
	.zero		1
	.zero		1


	//----- nvinfo : EIATTR_EXIT_INSTR_OFFSETS
	.align		4
        /*0078*/ 	.byte	0x04, 0x1c
        /*007a*/ 	.short	(.L_204 - .L_203)


	//   ....[0]....
.L_203:
        /*007c*/ 	.word	0x000000d0


	//   ....[1]....
        /*0080*/ 	.word	0x00001020


	//----- nvinfo : EIATTR_CRS_STACK_SIZE
	.align		4
.L_204:
        /*0084*/ 	.byte	0x04, 0x1e
        /*0086*/ 	.short	(.L_206 - .L_205)
.L_205:
        /*0088*/ 	.word	0x00000000


	//----- nvinfo : EIATTR_CBANK_PARAM_SIZE
	.align		4
.L_206:
        /*008c*/ 	.byte	0x03, 0x19
        /*008e*/ 	.short	0x0028


	//----- nvinfo : EIATTR_PARAM_CBANK
	.align		4
        /*0090*/ 	.byte	0x04, 0x0a
        /*0092*/ 	.short	(.L_208 - .L_207)
	.align		4
.L_207:
        /*0094*/ 	.word	index@(.nv.constant0._Z13GaussianBlurYiPfS_iiPs)
        /*0098*/ 	.short	0x0380
        /*009a*/ 	.short	0x0028


	//----- nvinfo : EIATTR_SW_WAR
	.align		4
.L_208:
        /*009c*/ 	.byte	0x04, 0x36
        /*009e*/ 	.short	(.L_210 - .L_209)
.L_209:
        /*00a0*/ 	.word	0x00000008
.L_210:


//--------------------- .nv.info._Z13GaussianBlurXiPhPfS0_ii --------------------------
	.section	.nv.info._Z13GaussianBlurXiPhPfS0_ii,"",@"SHT_CUDA_INFO"
	.sectionflags	@""
	.align	4


	//----- nvinfo : EIATTR_CUDA_API_VERSION
	.align		4
        /*0000*/ 	.byte	0x04, 0x37
        /*0002*/ 	.short	(.L_212 - .L_211)
.L_211:
        /*0004*/ 	.word	0x00000082


	//----- nvinfo : EIATTR_KPARAM_INFO
	.align		4
.L_212:
        /*0008*/ 	.byte	0x04, 0x17
        /*000a*/ 	.short	(.L_214 - .L_213)
.L_213:
        /*000c*/ 	.word	0x00000000
        /*0010*/ 	.short	0x0005
        /*0012*/ 	.short	0x0024
        /*0014*/ 	.byte	0x00, 0xf0, 0x11, 0x00


	//----- nvinfo : EIATTR_KPARAM_INFO
	.align		4
.L_214:
        /*0018*/ 	.byte	0x04, 0x17
        /*001a*/ 	.short	(.L_216 - .L_215)
.L_215:
        /*001c*/ 	.word	0x00000000
        /*0020*/ 	.short	0x0004
        /*0022*/ 	.short	0x0020
        /*0024*/ 	.byte	0x00, 0xf0, 0x11, 0x00


	//----- nvinfo : EIATTR_KPARAM_INFO
	.align		4
.L_216:
        /*0028*/ 	.byte	0x04, 0x17
        /*002a*/ 	.short	(.L_218 - .L_217)
.L_217:
        /*002c*/ 	.word	0x00000000
        /*0030*/ 	.short	0x0003
        /*0032*/ 	.short	0x0018
        /*0034*/ 	.byte	0x00, 0xf5, 0x21, 0x00


	//----- nvinfo : EIATTR_KPARAM_INFO
	.align		4
.L_218:
        /*0038*/ 	.byte	0x04, 0x17
        /*003a*/ 	.short	(.L_220 - .L_219)
.L_219:
        /*003c*/ 	.word	0x00000000
        /*0040*/ 	.short	0x0002
        /*0042*/ 	.short	0x0010
        /*0044*/ 	.byte	0x00, 0xf5, 0x21, 0x00


	//----- nvinfo : EIATTR_KPARAM_INFO
	.align		4
.L_220:
        /*0048*/ 	.byte	0x04, 0x17
        /*004a*/ 	.short	(.L_222 - .L_221)
.L_221:
        /*004c*/ 	.word	0x00000000
        /*0050*/ 	.short	0x0001
        /*0052*/ 	.short	0x0008
        /*0054*/ 	.byte	0x00, 0xf5, 0x21, 0x00


	//----- nvinfo : EIATTR_KPARAM_INFO
	.align		4
.L_222:
        /*0058*/ 	.byte	0x04, 0x17
        /*005a*/ 	.short	(.L_224 - .L_223)
.L_223:
        /*005c*/ 	.word	0x00000000
        /*0060*/ 	.short	0x0000
        /*0062*/ 	.short	0x0000
        /*0064*/ 	.byte	0x00, 0xf0, 0x11, 0x00


	//----- nvinfo : EIATTR_SPARSE_MMA_MASK
	.align		4
.L_224:
        /*0068*/ 	.byte	0x03, 0x50
        /*006a*/ 	.short	0x0000


	//----- nvinfo : EIATTR_MAXREG_COUNT
	.align		4
        /*006c*/ 	.byte	0x03, 0x1b
        /*006e*/ 	.short	0x00ff


	//----- nvinfo : EIATTR_MERCURY_ISA_VERSION
	.align		4
        /*0070*/ 	.byte	0x03, 0x5f
        /*0072*/ 	.short	0x0101


	//----- nvinfo : EIATTR_VRC_CTA_INIT_COUNT
	.align		4
        /*0074*/ 	.byte	0x02, 0x4a
	.zero		1
	.zero		1


	//----- nvinfo : EIATTR_EXIT_INSTR_OFFSETS
	.align		4
        /*0078*/ 	.byte	0x04, 0x1c
        /*007a*/ 	.short	(.L_226 - .L_225)


	//   ....[0]....
.L_225:
        /*007c*/ 	.word	0x000000c0


	//   ....[1]....
        /*0080*/ 	.word	0x00000dc0


	//----- nvinfo : EIATTR_CRS_STACK_SIZE
	.align		4
.L_226:
        /*0084*/ 	.byte	0x04, 0x1e
        /*0086*/ 	.short	(.L_228 - .L_227)
.L_227:
        /*0088*/ 	.word	0x00000000


	//----- nvinfo : EIATTR_CBANK_PARAM_SIZE
	.align		4
.L_228:
        /*008c*/ 	.byte	0x03, 0x19
        /*008e*/ 	.short	0x0028


	//----- nvinfo : EIATTR_PARAM_CBANK
	.align		4
        /*0090*/ 	.byte	0x04, 0x0a
        /*0092*/ 	.short	(.L_230 - .L_229)
	.align		4
.L_229:
        /*0094*/ 	.word	index@(.nv.constant0._Z13GaussianBlurXiPhPfS0_ii)
        /*0098*/ 	.short	0x0380
        /*009a*/ 	.short	0x0028


	//----- nvinfo : EIATTR_SW_WAR
	.align		4
.L_230:
        /*009c*/ 	.byte	0x04, 0x36
        /*009e*/ 	.short	(.L_232 - .L_231)
.L_231:
        /*00a0*/ 	.word	0x00000008
.L_232:


//--------------------- .nv.callgraph             --------------------------
	.section	.nv.callgraph,"",@"SHT_CUDA_CALLGRAPH"
	.align	4
	.sectionentsize	8
	.align		4
        /*0000*/ 	.word	0x00000000
	.align		4
        /*0004*/ 	.word	0xffffffff
	.align		4
        /*0008*/ 	.word	index@(_Z6kernelv)
	.align		4
        /*000c*/ 	.word	index@(vprintf)
	.align		4
        /*0010*/ 	.word	0x00000000
	.align		4
        /*0014*/ 	.word	0xfffffffe
	.align		4
        /*0018*/ 	.word	0x00000000
	.align		4
        /*001c*/ 	.word	0xfffffffd
	.align		4
        /*0020*/ 	.word	0x00000000
	.align		4
        /*0024*/ 	.word	0xfffffffc


//--------------------- .nv.constant4             --------------------------
	.section	.nv.constant4,"a",@progbits
	.align	8
	.align		8
.nv.constant4:
        /*0000*/ 	.dword	vprintf
	.align		8
        /*0008*/ 	.dword	$str$2


//--------------------- .text._Z6kernelv          --------------------------
	.section	.text._Z6kernelv,"ax",@progbits
	.align	128
        .global         _Z6kernelv
        .type           _Z6kernelv,@function
        .size           _Z6kernelv,(.L_x_86 - _Z6kernelv)
        .other          _Z6kernelv,@"STO_CUDA_ENTRY STV_DEFAULT"
_Z6kernelv:
.text._Z6kernelv:
[----:B------:R-:W0:Y:S01]  /*0000*/  LDC R1, c[0x0][0x37c] ;  /* 0x0000df00ff017b82 */ /* 0x000e220000000800 */
[----:B------:R-:W-:Y:S01]  /*0010*/  MOV R0, 0x0 ;  /* 0x0000000000007802 */ /* 0x000fe20000000f00 */
[----:B------:R-:W1:Y:S01]  /*0020*/  LDCU.64 UR4, c[0x4][0x8] ;  /* 0x01000100ff0477ac */ /* 0x000e620008000a00 */
[----:B------:R-:W-:-:S05]  /*0030*/  CS2R R6, SRZ ;  /* 0x0000000000067805 */ /* 0x000fca000001ff00 */
[----:B------:R2:W3:Y:S01]  /*0040*/  LDC.64 R2, c[0x4][R0] ;  /* 0x0100000000027b82 */ /* 0x0004e20000000a00 */
[----:B-1----:R-:W-:Y:S02]  /*0050*/  IMAD.U32 R4, RZ, RZ, UR4 ;  /* 0x00000004ff047e24 */ /* 0x002fe4000f8e00ff */
[----:B--2---:R-:W-:-:S07]  /*0060*/  IMAD.U32 R5, RZ, RZ, UR5 ;  /* 0x00000005ff057e24 */ /* 0x004fce000f8e00ff */
[----:B------:R-:W-:-:S07]  /*0070*/  LEPC R20, `(.L_x_0) ;  /* 0x000000001014794e */ /* 0x000fce0000000000 */
[----:B0--3--:R-:W-:Y:S05]  /*0080*/  CALL.ABS.NOINC R2 ;  /* 0x0000000002007343 */ /* 0x009fea0003c00000 */
.L_x_0:
[----:B------:R-:W-:Y:S05]  /*0090*/  EXIT ;  /* 0x000000000000794d */ /* 0x000fea0003800000 */
.L_x_1:
[----:B------:R-:W-:-:S00]  /*00a0*/  BRA `(.L_x_1) ;  /* 0xfffffffc00fc7947 */ /* 0x000fc0000383ffff */
[----:B------:R-:W-:-:S00]  /*00b0*/  NOP ;  /* 0x0000000000007918 */ /* 0x000fc00000000000 */
        /* <DEDUP_REMOVED lines=12> */
.L_x_86:


//--------------------- .text._Z24derivative_x_y_L2_SharedPsiiS_ --------------------------
	.section	.text._Z24derivative_x_y_L2_SharedPsiiS_,"ax",@progbits
	.align	128
        .global         _Z24derivative_x_y_L2_SharedPsiiS_
        .type           _Z24derivative_x_y_L2_SharedPsiiS_,@function
        .size           _Z24derivative_x_y_L2_SharedPsiiS_,(.L_x_87 - _Z24derivative_x_y_L2_SharedPsiiS_)
        .other          _Z24derivative_x_y_L2_SharedPsiiS_,@"STO_CUDA_ENTRY STV_DEFAULT"
_Z24derivative_x_y_L2_SharedPsiiS_:
.text._Z24derivative_x_y_L2_SharedPsiiS_:
[----:B------:R-:W-:Y:S01]  /*0000*/  LDC R1, c[0x0][0x37c] ;  /* 0x0000df00ff017b82 */ /* 0x000fe20000000800 */
[----:B------:R-:W0:Y:S07]  /*0010*/  S2R R12, SR_TID.Y ;  /* 0x00000000000c7919 */ /* 0x000e2e0000002200 */
[----:B------:R-:W1:Y:S01]  /*0020*/  LDC.64 R2, c[0x0][0x388] ;  /* 0x0000e200ff027b82 */ /* 0x000e620000000a00 */
[----:B------:R-:W2:Y:S01]  /*0030*/  LDCU.64 UR6, c[0x0][0x358] ;  /* 0x00006b00ff0677ac */ /* 0x000ea20008000a00 */
[----:B------:R-:W0:Y:S01]  /*0040*/  S2R R5, SR_CTAID.Y ;  /* 0x0000000000057919 */ /* 0x000e220000002600 */
[----:B------:R-:W3:Y:S01]  /*0050*/  S2R R21, SR_TID.X ;  /* 0x0000000000157919 */ /* 0x000ee20000002100 */
[----:B------:R-:W3:Y:S01]  /*0060*/  S2R R0, SR_CTAID.X ;  /* 0x0000000000007919 */ /* 0x000ee20000002500 */
[----:B-1----:R-:W-:-:S02]  /*0070*/  VIADD R13, R2, 0xffffffff ;  /* 0xffffffff020d7836 */ /* 0x002fc40000000000 */
[----:B0-----:R-:W-:Y:S02]  /*0080*/  IMAD R10, R5, 0x10, R12 ;  /* 0x00000010050a7824 */ /* 0x001fe400078e020c */
[----:B------:R-:W0:Y:S03]  /*0090*/  LDC.64 R4, c[0x0][0x380] ;  /* 0x0000e000ff047b82 */ /* 0x000e260000000a00 */
[C---:B------:R-:W-:Y:S02]  /*00a0*/  ISETP.GE.AND P0, PT, R10.reuse, R13, PT ;  /* 0x0000000d0a00720c */ /* 0x040fe40003f06270 */
[----:B------:R-:W-:Y:S02]  /*00b0*/  ISETP.NE.AND P2, PT, R10, RZ, PT ;  /* 0x000000ff0a00720c */ /* 0x000fe40003f45270 */
[----:B------:R-:W-:Y:S02]  /*00c0*/  ISETP.NE.OR P3, PT, R12, 0xf, P0 ;  /* 0x0000000f0c00780c */ /* 0x000fe40000765670 */
[----:B---3--:R-:W-:-:S02]  /*00d0*/  LEA R0, R0, R21, 0x4 ;  /* 0x0000001500007211 */ /* 0x008fc400078e20ff */
[----:B------:R-:W-:Y:S02]  /*00e0*/  ISETP.NE.OR P2, PT, R12, RZ, !P2 ;  /* 0x000000ff0c00720c */ /* 0x000fe40005745670 */
[-C--:B------:R-:W-:Y:S01]  /*00f0*/  ISETP.GE.AND P1, PT, R0, R3.reuse, PT ;  /* 0x000000030000720c */ /* 0x080fe20003f26270 */
[----:B------:R-:W-:-:S03]  /*0100*/  IMAD R11, R10, R3, R0 ;  /* 0x000000030a0b7224 */ /* 0x000fc600078e0200 */
[C---:B------:R-:W-:Y:S01]  /*0110*/  ISETP.LT.AND P1, PT, R10.reuse, R2, !P1 ;  /* 0x000000020a00720c */ /* 0x040fe20004f21270 */
[C---:B------:R-:W-:Y:S02]  /*0120*/  VIADD R2, R10.reuse, 0xffffffff ;  /* 0xffffffff0a027836 */ /* 0x040fe40000000000 */
[-C--:B------:R-:W-:Y:S02]  /*0130*/  @!P3 IMAD R7, R10, R3.reuse, R3 ;  /* 0x000000030a07b224 */ /* 0x080fe400078e0203 */
[----:B------:R-:W-:-:S03]  /*0140*/  IMAD R9, R2, R3, R0 ;  /* 0x0000000302097224 */ /* 0x000fc600078e0200 */
[----:B------:R-:W-:Y:S01]  /*0150*/  @!P3 IADD3 R15, PT, PT, R0, R7, RZ ;  /* 0x00000007000fb210 */ /* 0x000fe20007ffe0ff */
[----:B0-----:R-:W-:-:S04]  /*0160*/  IMAD.WIDE R6, R11, 0x2, R4 ;  /* 0x000000020b067825 */ /* 0x001fc800078e0204 */
[--C-:B------:R-:W-:Y:S01]  /*0170*/  @!P3 IMAD.WIDE R14, R15, 0x2, R4.reuse ;  /* 0x000000020f0eb825 */ /* 0x100fe200078e0204 */
[----:B--2---:R-:W2:Y:S03]  /*0180*/  @P1 LDG.E.U16 R17, desc[UR6][R6.64] ;  /* 0x0000000606111981 */ /* 0x004ea6000c1e1500 */
[----:B------:R-:W-:Y:S02]  /*0190*/  IMAD.WIDE R8, R9, 0x2, R4 ;  /* 0x0000000209087825 */ /* 0x000fe400078e0204 */
[----:B------:R-:W3:Y:S04]  /*01a0*/  @!P3 LDG.E.U16 R15, desc[UR6][R14.64] ;  /* 0x000000060e0fb981 */ /* 0x000ee8000c1e1500 */
[----:B------:R-:W4:Y:S01]  /*01b0*/  @!P2 LDG.E.U16 R19, desc[UR6][R8.64] ;  /* 0x000000060813a981 */ /* 0x000f22000c1e1500 */
[----:B------:R-:W0:Y:S01]  /*01c0*/  S2UR UR5, SR_CgaCtaId ;  /* 0x00000000000579c3 */ /* 0x000e220000008800 */
[----:B------:R-:W-:Y:S01]  /*01d0*/  UMOV UR4, 0x400 ;  /* 0x0000040000047882 */ /* 0x000fe20000000000 */
[----:B------:R-:W-:Y:S01]  /*01e0*/  BSSY.RECONVERGENT B0, `(.L_x_2) ;  /* 0x000002c000007945 */ /* 0x000fe20003800200 */
[----:B0-----:R-:W-:-:S06]  /*01f0*/  ULEA UR4, UR5, UR4, 0x18 ;  /* 0x0000000405047291 */ /* 0x001fcc000f8ec0ff */
[----:B------:R-:W-:Y:S02]  /*0200*/  LEA R2, R12, UR4, 0x5 ;  /* 0x000000040c027c11 */ /* 0x000fe4000f8e28ff */
[----:B------:R-:W-:-:S03]  /*0210*/  LEA R12, R21, UR4, 0x1 ;  /* 0x00000004150c7c11 */ /* 0x000fc6000f8e08ff */
[----:B------:R-:W-:-:S05]  /*0220*/  IMAD R2, R21, 0x2, R2 ;  /* 0x0000000215027824 */ /* 0x000fca00078e0202 */
[----:B--2---:R0:W-:Y:S04]  /*0230*/  @P1 STS.U16 [R2+0x20], R17 ;  /* 0x0000201102001388 */ /* 0x0041e80000000400 */
[----:B---3--:R0:W-:Y:S04]  /*0240*/  @!P3 STS.U16 [R12+0x220], R15 ;  /* 0x0002200f0c00b388 */ /* 0x0081e80000000400 */
[----:B----4-:R0:W-:Y:S01]  /*0250*/  @!P2 STS.U16 [R12], R19 ;  /* 0x000000130c00a388 */ /* 0x0101e20000000400 */
[----:B------:R-:W-:Y:S06]  /*0260*/  BAR.SYNC.DEFER_BLOCKING 0x0 ;  /* 0x0000000000007b1d */ /* 0x000fec0000010000 */
[----:B------:R-:W-:Y:S05]  /*0270*/  @!P1 BRA `(.L_x_3) ;  /* 0x0000000000889947 */ /* 0x000fea0003800000 */
[----:B------:R-:W-:-:S13]  /*0280*/  ISETP.EQ.OR P0, PT, R10, RZ, P0 ;  /* 0x000000ff0a00720c */ /* 0x000fda0000702670 */
[----:B------:R-:W1:Y:S01]  /*0290*/  @!P0 LDS.U16 R16, [R2] ;  /* 0x0000000002108984 */ /* 0x000e620000000400 */
[----:B0-----:R-:W0:Y:S03]  /*02a0*/  @!P0 LDC.64 R14, c[0x0][0x390] ;  /* 0x0000e400ff0e8b82 */ /* 0x001e260000000a00 */
[----:B------:R-:W2:Y:S01]  /*02b0*/  @!P0 LDS.U16 R12, [R2+0x40] ;  /* 0x00004000020c8984 */ /* 0x000ea20000000400 */
[----:B0-----:R-:W-:Y:S01]  /*02c0*/  @!P0 IMAD.WIDE R14, R11, 0x2, R14 ;  /* 0x000000020b0e8825 */ /* 0x001fe200078e020e */
[----:B-1----:R-:W-:-:S04]  /*02d0*/  @!P0 IADD3 R16, PT, PT, RZ, -R16, RZ ;  /* 0x80000010ff108210 */ /* 0x002fc80007ffe0ff */
[----:B------:R-:W-:-:S05]  /*02e0*/  @!P0 PRMT R17, R16, 0x7710, RZ ;  /* 0x0000771010118816 */ /* 0x000fca00000000ff */
[----:B--2---:R-:W-:-:S05]  /*02f0*/  @!P0 IMAD.IADD R17, R12, 0x1, R17 ;  /* 0x000000010c118824 */ /* 0x004fca00078e0211 */
[----:B------:R1:W-:Y:S01]  /*0300*/  @!P0 STG.E.U16 desc[UR6][R14.64], R17 ;  /* 0x000000110e008986 */ /* 0x0003e2000c101506 */
[----:B------:R-:W-:Y:S05]  /*0310*/  @!P0 BRA `(.L_x_3) ;  /* 0x0000000000608947 */ /* 0x000fea0003800000 */
[----:B------:R-:W-:-:S13]  /*0320*/  ISETP.NE.AND P0, PT, R10, RZ, PT ;  /* 0x000000ff0a00720c */ /* 0x000fda0003f05270 */
[----:B------:R-:W-:Y:S05]  /*0330*/  @P0 BRA `(.L_x_4) ;  /* 0x0000000000300947 */ /* 0x000fea0003800000 */
[C---:B------:R-:W-:Y:S01]  /*0340*/  IMAD.WIDE R6, R0.reuse, 0x2, R4 ;  /* 0x0000000200067825 */ /* 0x040fe200078e0204 */
[----:B------:R-:W-:-:S05]  /*0350*/  IADD3 R3, PT, PT, R0, R3, RZ ;  /* 0x0000000300037210 */ /* 0x000fca0007ffe0ff */
[----:B------:R-:W2:Y:S01]  /*0360*/  LDG.E.U16 R6, desc[UR6][R6.64] ;  /* 0x0000000606067981 */ /* 0x000ea2000c1e1500 */
[----:B------:R-:W-:Y:S02]  /*0370*/  IMAD.WIDE R4, R3, 0x2, R4 ;  /* 0x0000000203047825 */ /* 0x000fe400078e0204 */
[----:B------:R-:W0:Y:S04]  /*0380*/  LDC.64 R2, c[0x0][0x390] ;  /* 0x0000e400ff027b82 */ /* 0x000e280000000a00 */
[----:B------:R-:W3:Y:S01]  /*0390*/  LDG.E.U16 R4, desc[UR6][R4.64] ;  /* 0x0000000604047981 */ /* 0x000ee2000c1e1500 */
[----:B0-----:R-:W-:-:S04]  /*03a0*/  IMAD.WIDE R2, R0, 0x2, R2 ;  /* 0x0000000200027825 */ /* 0x001fc800078e0202 */
[----:B--2---:R-:W-:-:S05]  /*03b0*/  IMAD.MOV R9, RZ, RZ, -R6 ;  /* 0x000000ffff097224 */ /* 0x004fca00078e0a06 */
[----:B------:R-:W-:-:S04]  /*03c0*/  PRMT R9, R9, 0x7710, RZ ;  /* 0x0000771009097816 */ /* 0x000fc800000000ff */
[----:B---3--:R-:W-:-:S05]  /*03d0*/  IADD3 R9, PT, PT, R4, R9, RZ ;  /* 0x0000000904097210 */ /* 0x008fca0007ffe0ff */
[----:B------:R2:W-:Y:S01]  /*03e0*/  STG.E.U16 desc[UR6][R2.64], R9 ;  /* 0x0000000902007986 */ /* 0x0005e2000c101506 */
[----:B------:R-:W-:Y:S05]  /*03f0*/  BRA `(.L_x_3) ;  /* 0x0000000000287947 */ /* 0x000fea0003800000 */
.L_x_4:
[----:B------:R-:W-:-:S13]  /*0400*/  ISETP.NE.AND P0, PT, R10, R13, PT ;  /* 0x0000000d0a00720c */ /* 0x000fda0003f05270 */
[----:B------:R-:W-:Y:S05]  /*0410*/  @P0 BRA `(.L_x_3) ;  /* 0x0000000000200947 */ /* 0x000fea0003800000 */
[----:B------:R-:W2:Y:S01]  /*0420*/  LDG.E.U16 R8, desc[UR6][R8.64] ;  /* 0x0000000608087981 */ /* 0x000ea2000c1e1500 */
[----:B------:R-:W0:Y:S03]  /*0430*/  LDC.64 R2, c[0x0][0x390] ;  /* 0x0000e400ff027b82 */ /* 0x000e260000000a00 */
[----:B------:R-:W3:Y:S01]  /*0440*/  LDG.E.U16 R6, desc[UR6][R6.64] ;  /* 0x0000000606067981 */ /* 0x000ee2000c1e1500 */
[----:B0-----:R-:W-:-:S04]  /*0450*/  IMAD.WIDE R2, R11, 0x2, R2 ;  /* 0x000000020b027825 */ /* 0x001fc800078e0202 */
[----:B--2---:R-:W-:-:S05]  /*0460*/  IMAD.MOV R5, RZ, RZ, -R8 ;  /* 0x000000ffff057224 */ /* 0x004fca00078e0a08 */
[----:B------:R-:W-:-:S04]  /*0470*/  PRMT R5, R5, 0x7710, RZ ;  /* 0x0000771005057816 */ /* 0x000fc800000000ff */
[----:B---3--:R-:W-:-:S05]  /*0480*/  IADD3 R5, PT, PT, R6, R5, RZ ;  /* 0x0000000506057210 */ /* 0x008fca0007ffe0ff */
[----:B------:R3:W-:Y:S02]  /*0490*/  STG.E.U16 desc[UR6][R2.64], R5 ;  /* 0x0000000502007986 */ /* 0x0007e4000c101506 */
.L_x_3:
[----:B------:R-:W-:Y:S05]  /*04a0*/  BSYNC.RECONVERGENT B0 ;  /* 0x0000000000007941 */ /* 0x000fea0003800200 */
.L_x_2:
[----:B------:R-:W-:Y:S06]  /*04b0*/  BAR.SYNC.DEFER_BLOCKING 0x0 ;  /* 0x0000000000007b1d */ /* 0x000fec0000010000 */
[----:B------:R-:W-:Y:S05]  /*04c0*/  EXIT ;  /* 0x000000000000794d */ /* 0x000fea0003800000 */
.L_x_5:
        /* <DEDUP_REMOVED lines=11> */
.L_x_87:


//--------------------- .text._Z24derivative_x_y_L1_SharedPsiiS_ --------------------------
	.section	.text._Z24derivative_x_y_L1_SharedPsiiS_,"ax",@progbits
	.align	128
        .global         _Z24derivative_x_y_L1_SharedPsiiS_
        .type           _Z24derivative_x_y_L1_SharedPsiiS_,@function
        .size           _Z24derivative_x_y_L1_SharedPsiiS_,(.L_x_88 - _Z24derivative_x_y_L1_SharedPsiiS_)
        .other          _Z24derivative_x_y_L1_SharedPsiiS_,@"STO_CUDA_ENTRY STV_DEFAULT"
_Z24derivative_x_y_L1_SharedPsiiS_:
.text._Z24derivative_x_y_L1_SharedPsiiS_:
[----:B------:R-:W-:Y:S01]  /*0000*/  LDC R1, c[0x0][0x37c] ;  /* 0x0000df00ff017b82 */ /* 0x000fe20000000800 */
[----:B------:R-:W0:Y:S01]  /*0010*/  S2R R18, SR_TID.Y ;  /* 0x0000000000127919 */ /* 0x000e220000002200 */
[----:B------:R-:W1:Y:S06]  /*0020*/  LDCU.64 UR8, c[0x0][0x388] ;  /* 0x00007100ff0877ac */ /* 0x000e6c0008000a00 */
[----:B------:R-:W2:Y:S01]  /*0030*/  LDC.64 R2, c[0x0][0x380] ;  /* 0x0000e000ff027b82 */ /* 0x000ea20000000a00 */
[----:B------:R-:W3:Y:S01]  /*0040*/  S2R R16, SR_TID.X ;  /* 0x0000000000107919 */ /* 0x000ee20000002100 */
[----:B------:R-:W4:Y:S01]  /*0050*/  LDCU.64 UR10, c[0x0][0x380] ;  /* 0x00007000ff0a77ac */ /* 0x000f220008000a00 */
[----:B------:R-:W3:Y:S01]  /*0060*/  S2R R7, SR_CTAID.X ;  /* 0x0000000000077919 */ /* 0x000ee20000002500 */
[----:B------:R-:W5:Y:S01]  /*0070*/  LDCU.64 UR6, c[0x0][0x358] ;  /* 0x00006b00ff0677ac */ /* 0x000f620008000a00 */
[----:B------:R-:W0:Y:S01]  /*0080*/  S2R R5, SR_CTAID.Y ;  /* 0x0000000000057919 */ /* 0x000e220000002600 */
[----:B-1----:R-:W-:Y:S01]  /*0090*/  UIADD3 UR4, UPT, UPT, UR9, -0x1, URZ ;  /* 0xffffffff09047890 */ /* 0x002fe2000fffe0ff */
[----:B---3--:R-:W-:-:S02]  /*00a0*/  IMAD R4, R7, 0x10, R16 ;  /* 0x0000001007047824 */ /* 0x008fc400078e0210 */
[----:B0-----:R-:W-:-:S03]  /*00b0*/  IMAD R0, R5, 0x10, R18 ;  /* 0x0000001005007824 */ /* 0x001fc600078e0212 */
[C---:B------:R-:W-:Y:S02]  /*00c0*/  ISETP.GE.AND P1, PT, R4.reuse, UR9, PT ;  /* 0x0000000904007c0c */ /* 0x040fe4000bf26270 */
[----:B------:R-:W-:Y:S01]  /*00d0*/  ISETP.GE.AND P2, PT, R4, 0x1, PT ;  /* 0x000000010400780c */ /* 0x000fe20003f46270 */
[----:B------:R-:W-:Y:S01]  /*00e0*/  IMAD R5, R0, UR9, RZ ;  /* 0x0000000900057c24 */ /* 0x000fe2000f8e02ff */
[----:B------:R-:W-:Y:S02]  /*00f0*/  ISETP.GE.AND P0, PT, R4, UR4, PT ;  /* 0x0000000404007c0c */ /* 0x000fe4000bf06270 */
[----:B------:R-:W-:Y:S01]  /*0100*/  ISETP.LT.AND P1, PT, R0, UR8, !P1 ;  /* 0x0000000800007c0c */ /* 0x000fe2000cf21270 */
[C-C-:B------:R-:W-:Y:S01]  /*0110*/  IMAD.IADD R0, R4.reuse, 0x1, R5.reuse ;  /* 0x0000000104007824 */ /* 0x140fe200078e0205 */
[----:B------:R-:W-:Y:S02]  /*0120*/  SHF.R.S32.HI R6, RZ, 0x1f, R5 ;  /* 0x0000001fff067819 */ /* 0x000fe40000011405 */
[----:B------:R-:W-:Y:S01]  /*0130*/  IADD3 R7, P3, PT, R4, R5, RZ ;  /* 0x0000000504077210 */ /* 0x000fe20007f7e0ff */
[----:B--2---:R-:W-:Y:S01]  /*0140*/  IMAD.WIDE R2, R0, 0x2, R2 ;  /* 0x0000000200027825 */ /* 0x004fe200078e0202 */
[----:B------:R-:W-:-:S02]  /*0150*/  ISETP.NE.OR P2, PT, R16, RZ, !P2 ;  /* 0x000000ff1000720c */ /* 0x000fc40005745670 */
[----:B------:R-:W-:Y:S02]  /*0160*/  ISETP.NE.OR P4, PT, R16, 0xf, P0 ;  /* 0x0000000f1000780c */ /* 0x000fe40000785670 */
[----:B------:R-:W-:Y:S02]  /*0170*/  LEA.HI.X.SX32 R10, R4, R6, 0x1, P3 ;  /* 0x00000006040a7211 */ /* 0x000fe400018f0eff */
[C---:B----4-:R-:W-:Y:S01]  /*0180*/  LEA R8, P3, R7.reuse, UR10, 0x1 ;  /* 0x0000000a07087c11 */ /* 0x050fe2000f8608ff */
[----:B-----5:R-:W2:Y:S03]  /*0190*/  @P1 LDG.E.U16 R11, desc[UR6][R2.64] ;  /* 0x00000006020b1981 */ /* 0x020ea6000c1e1500 */
[----:B------:R-:W-:-:S05]  /*01a0*/  LEA.HI.X R9, R7, UR11, R10, 0x1, P3 ;  /* 0x0000000b07097c11 */ /* 0x000fca00098f0c0a */
[----:B------:R-:W3:Y:S04]  /*01b0*/  @!P2 LDG.E.U16 R12, desc[UR6][R8.64+-0x2] ;  /* 0xfffffe06080ca981 */ /* 0x000ee8000c1e1500 */
[----:B------:R-:W4:Y:S01]  /*01c0*/  @!P4 LDG.E.U16 R14, desc[UR6][R8.64+0x2] ;  /* 0x00000206080ec981 */ /* 0x000f22000c1e1500 */
[----:B------:R-:W0:Y:S01]  /*01d0*/  S2R R10, SR_CgaCtaId ;  /* 0x00000000000a7919 */ /* 0x000e220000008800 */
[----:B------:R-:W-:Y:S01]  /*01e0*/  MOV R7, 0x400 ;  /* 0x0000040000077802 */ /* 0x000fe20000000f00 */
[----:B------:R-:W-:Y:S03]  /*01f0*/  BSSY.RECONVERGENT B0, `(.L_x_6) ;  /* 0x000002d000007945 */ /* 0x000fe60003800200 */
[----:B0-----:R-:W-:-:S05]  /*0200*/  LEA R7, R10, R7, 0x18 ;  /* 0x000000070a077211 */ /* 0x001fca00078ec0ff */
[----:B------:R-:W-:-:S04]  /*0210*/  IMAD R7, R18, 0x24, R7 ;  /* 0x0000002412077824 */ /* 0x000fc800078e0207 */
[----:B------:R-:W-:-:S05]  /*0220*/  IMAD R10, R16, 0x2, R7 ;  /* 0x00000002100a7824 */ /* 0x000fca00078e0207 */
[----:B--2---:R0:W-:Y:S04]  /*0230*/  @P1 STS.U16 [R10+0x2], R11 ;  /* 0x0000020b0a001388 */ /* 0x0041e80000000400 */
[----:B---3--:R0:W-:Y:S04]  /*0240*/  @!P2 STS.U16 [R7], R12 ;  /* 0x0000000c0700a388 */ /* 0x0081e80000000400 */
[----:B----4-:R0:W-:Y:S01]  /*0250*/  @!P4 STS.U16 [R7+0x22], R14 ;  /* 0x0000220e0700c388 */ /* 0x0101e20000000400 */
[----:B------:R-:W-:Y:S06]  /*0260*/  BAR.SYNC.DEFER_BLOCKING 0x0 ;  /* 0x0000000000007b1d */ /* 0x000fec0000010000 */
[----:B------:R-:W-:Y:S05]  /*0270*/  @!P1 BRA `(.L_x_7) ;  /* 0x0000000000909947 */ /* 0x000fea0003800000 */
[----:B------:R-:W-:-:S13]  /*0280*/  ISETP.LT.OR P0, PT, R4, 0x1, P0 ;  /* 0x000000010400780c */ /* 0x000fda0000701670 */
[----:B0-----:R-:W0:Y:S01]  /*0290*/  @!P0 LDS.U16 R11, [R10] ;  /* 0x000000000a0b8984 */ /* 0x001e220000000400 */
[----:B------:R-:W1:Y:S03]  /*02a0*/  @!P0 LDC.64 R8, c[0x0][0x390] ;  /* 0x0000e400ff088b82 */ /* 0x000e660000000a00 */
[----:B------:R-:W2:Y:S01]  /*02b0*/  @!P0 LDS.U16 R7, [R10+0x4] ;  /* 0x000004000a078984 */ /* 0x000ea20000000400 */
[----:B-1----:R-:W-:-:S04]  /*02c0*/  @!P0 IMAD.WIDE R8, R0, 0x2, R8 ;  /* 0x0000000200088825 */ /* 0x002fc800078e0208 */
[----:B0-----:R-:W-:-:S05]  /*02d0*/  @!P0 IMAD.MOV R11, RZ, RZ, -R11 ;  /* 0x000000ffff0b8224 */ /* 0x001fca00078e0a0b */
[----:B------:R-:W-:-:S05]  /*02e0*/  @!P0 PRMT R12, R11, 0x7710, RZ ;  /* 0x000077100b0c8816 */ /* 0x000fca00000000ff */
[----:B--2---:R-:W-:-:S05]  /*02f0*/  @!P0 IMAD.IADD R7, R7, 0x1, R12 ;  /* 0x0000000107078824 */ /* 0x004fca00078e020c */
[----:B------:R1:W-:Y:S01]  /*0300*/  @!P0 STG.E.U16 desc[UR6][R8.64], R7 ;  /* 0x0000000708008986 */ /* 0x0003e2000c101506 */
[----:B------:R-:W-:Y:S05]  /*0310*/  @!P0 BRA `(.L_x_7) ;  /* 0x0000000000688947 */ /* 0x000fea0003800000 */
[----:B------:R-:W-:-:S13]  /*0320*/  ISETP.NE.AND P0, PT, R4, RZ, PT ;  /* 0x000000ff0400720c */ /* 0x000fda0003f05270 */
[----:B------:R-:W-:Y:S05]  /*0330*/  @P0 BRA `(.L_x_8) ;  /* 0x0000000000380947 */ /* 0x000fea0003800000 */
[C---:B-1----:R-:W-:Y:S01]  /*0340*/  IMAD.SHL.U32 R7, R5.reuse, 0x2, RZ ;  /* 0x0000000205077824 */ /* 0x042fe200078e00ff */
[----:B------:R-:W-:Y:S01]  /*0350*/  SHF.L.U64.HI R5, R5, 0x1, R6 ;  /* 0x0000000105057819 */ /* 0x000fe20000010206 */
[----:B------:R-:W0:Y:S03]  /*0360*/  LDCU.64 UR8, c[0x0][0x390] ;  /* 0x00007200ff0877ac */ /* 0x000e260008000a00 */
[----:B------:R-:W-:-:S04]  /*0370*/  IADD3 R2, P0, PT, R7, UR10, RZ ;  /* 0x0000000a07027c10 */ /* 0x000fc8000ff1e0ff */
[----:B------:R-:W-:-:S05]  /*0380*/  IADD3.X R3, PT, PT, R5, UR11, RZ, P0, !PT ;  /* 0x0000000b05037c10 */ /* 0x000fca00087fe4ff */
[----:B------:R-:W2:Y:S04]  /*0390*/  LDG.E.U16 R4, desc[UR6][R2.64] ;  /* 0x0000000602047981 */ /* 0x000ea8000c1e1500 */
[----:B------:R-:W3:Y:S01]  /*03a0*/  LDG.E.U16 R0, desc[UR6][R2.64+0x2] ;  /* 0x0000020602007981 */ /* 0x000ee2000c1e1500 */
[----:B--2---:R-:W-:Y:S01]  /*03b0*/  IMAD.MOV R6, RZ, RZ, -R4 ;  /* 0x000000ffff067224 */ /* 0x004fe200078e0a04 */
[----:B0-----:R-:W-:-:S04]  /*03c0*/  IADD3 R4, P0, PT, R7, UR8, RZ ;  /* 0x0000000807047c10 */ /* 0x001fc8000ff1e0ff */
[----:B------:R-:W-:Y:S02]  /*03d0*/  PRMT R7, R6, 0x7710, RZ ;  /* 0x0000771006077816 */ /* 0x000fe400000000ff */
[----:B------:R-:W-:-:S03]  /*03e0*/  IADD3.X R5, PT, PT, R5, UR9, RZ, P0, !PT ;  /* 0x0000000905057c10 */ /* 0x000fc600087fe4ff */
[----:B---3--:R-:W-:-:S05]  /*03f0*/  IMAD.IADD R7, R0, 0x1, R7 ;  /* 0x0000000100077824 */ /* 0x008fca00078e0207 */
[----:B------:R2:W-:Y:S01]  /*0400*/  STG.E.U16 desc[UR6][R4.64], R7 ;  /* 0x0000000704007986 */ /* 0x0005e2000c101506 */
[----:B------:R-:W-:Y:S05]  /*0410*/  BRA `(.L_x_7) ;  /* 0x0000000000287947 */ /* 0x000fea0003800000 */
.L_x_8:
[----:B------:R-:W-:-:S13]  /*0420*/  ISETP.NE.AND P0, PT, R4, UR4, PT ;  /* 0x0000000404007c0c */ /* 0x000fda000bf05270 */
[----:B------:R-:W-:Y:S05]  /*0430*/  @P0 BRA `(.L_x_7) ;  /* 0x0000000000200947 */ /* 0x000fea0003800000 */
[----:B-1----:R-:W2:Y:S01]  /*0440*/  LDG.E.U16 R7, desc[UR6][R2.64+-0x2] ;  /* 0xfffffe0602077981 */ /* 0x002ea2000c1e1500 */
[----:B------:R-:W0:Y:S03]  /*0450*/  LDC.64 R4, c[0x0][0x390] ;  /* 0x0000e400ff047b82 */ /* 0x000e260000000a00 */
[----:B------:R-:W3:Y:S01]  /*0460*/  LDG.E.U16 R6, desc[UR6][R2.64] ;  /* 0x0000000602067981 */ /* 0x000ee2000c1e1500 */
[----:B0-----:R-:W-:-:S04]  /*0470*/  IMAD.WIDE R4, R0, 0x2, R4 ;  /* 0x0000000200047825 */ /* 0x001fc800078e0204 */
[----:B--2---:R-:W-:-:S05]  /*0480*/  IMAD.MOV R7, RZ, RZ, -R7 ;  /* 0x000000ffff077224 */ /* 0x004fca00078e0a07 */
[----:B------:R-:W-:-:S05]  /*0490*/  PRMT R7, R7, 0x7710, RZ ;  /* 0x0000771007077816 */ /* 0x000fca00000000ff */
[----:B---3--:R-:W-:-:S05]  /*04a0*/  IMAD.IADD R7, R6, 0x1, R7 ;  /* 0x0000000106077824 */ /* 0x008fca00078e0207 */
[----:B------:R3:W-:Y:S02]  /*04b0*/  STG.E.U16 desc[UR6][R4.64], R7 ;  /* 0x0000000704007986 */ /* 0x0007e4000c101506 */
.L_x_7:
[----:B------:R-:W-:Y:S05]  /*04c0*/  BSYNC.RECONVERGENT B0 ;  /* 0x0000000000007941 */ /* 0x000fea0003800200 */
.L_x_6:
[----:B------:R-:W-:Y:S06]  /*04d0*/  BAR.SYNC.DEFER_BLOCKING 0x0 ;  /* 0x0000000000007b1d */ /* 0x000fec0000010000 */
[----:B------:R-:W-:Y:S05]  /*04e0*/  EXIT ;  /* 0x000000000000794d */ /* 0x000fea0003800000 */
.L_x_9:
        /* <DEDUP_REMOVED lines=9> */
.L_x_88:


//--------------------- .text._Z17derivative_x_y_L2PsiiS_ --------------------------
	.section	.text._Z17derivative_x_y_L2PsiiS_,"ax",@progbits
	.align	128
        .global         _Z17derivative_x_y_L2PsiiS_
        .type           _Z17derivative_x_y_L2PsiiS_,@function
        .size           _Z17derivative_x_y_L2PsiiS_,(.L_x_89 - _Z17derivative_x_y_L2PsiiS_)
        .other          _Z17derivative_x_y_L2PsiiS_,@"STO_CUDA_ENTRY STV_DEFAULT"
_Z17derivative_x_y_L2PsiiS_:
.text._Z17derivative_x_y_L2PsiiS_:
[----:B------:R-:W-:Y:S01]  /*0000*/  LDC R1, c[0x0][0x37c] ;  /* 0x0000df00ff017b82 */ /* 0x000fe20000000800 */
[----:B------:R-:W0:Y:S07]  /*0010*/  S2R R7, SR_TID.X ;  /* 0x0000000000077919 */ /* 0x000e2e0000002100 */
[----:B------:R-:W1:Y:S01]  /*0020*/  LDC R8, c[0x0][0x364] ;  /* 0x0000d900ff087b82 */ /* 0x000e620000000800 */
[----:B------:R-:W1:Y:S07]  /*0030*/  S2R R5, SR_TID.Y ;  /* 0x0000000000057919 */ /* 0x000e6e0000002200 */
[----:B------:R-:W0:Y:S08]  /*0040*/  S2UR UR5, SR_CTAID.X ;  /* 0x00000000000579c3 */ /* 0x000e300000002500 */
[----:B------:R-:W0:Y:S08]  /*0050*/  LDC R0, c[0x0][0x360] ;  /* 0x0000d800ff007b82 */ /* 0x000e300000000800 */
[----:B------:R-:W1:Y:S08]  /*0060*/  S2UR UR4, SR_CTAID.Y ;  /* 0x00000000000479c3 */ /* 0x000e700000002600 */
[----:B------:R-:W2:Y:S01]  /*0070*/  LDC.64 R2, c[0x0][0x388] ;  /* 0x0000e200ff027b82 */ /* 0x000ea20000000a00 */
[----:B0-----:R-:W-:-:S02]  /*0080*/  IMAD R0, R0, UR5, R7 ;  /* 0x0000000500007c24 */ /* 0x001fc4000f8e0207 */
[----:B-1----:R-:W-:-:S03]  /*0090*/  IMAD R8, R8, UR4, R5 ;  /* 0x0000000408087c24 */ /* 0x002fc6000f8e0205 */
[----:B--2---:R-:W-:-:S04]  /*00a0*/  ISETP.GE.AND P0, PT, R0, R3, PT ;  /* 0x000000030000720c */ /* 0x004fc80003f06270 */
[----:B------:R-:W-:-:S13]  /*00b0*/  ISETP.GE.OR P0, PT, R8, R2, P0 ;  /* 0x000000020800720c */ /* 0x000fda0000706670 */
[----:B------:R-:W-:Y:S05]  /*00c0*/  @P0 EXIT ;  /* 0x000000000000094d */ /* 0x000fea0003800000 */
[----:B------:R-:W-:Y:S01]  /*00d0*/  IADD3 R5, PT, PT, R2, -0x1, RZ ;  /* 0xffffffff02057810 */ /* 0x000fe20007ffe0ff */
[----:B------:R-:W0:Y:S03]  /*00e0*/  LDCU.64 UR4, c[0x0][0x358] ;  /* 0x00006b00ff0477ac */ /* 0x000e260008000a00 */
[----:B------:R-:W-:-:S04]  /*00f0*/  ISETP.GE.U32.AND P0, PT, R8, R5, PT ;  /* 0x000000050800720c */ /* 0x000fc80003f06070 */
[----:B------:R-:W-:-:S13]  /*0100*/  ISETP.EQ.OR P0, PT, R8, RZ, P0 ;  /* 0x000000ff0800720c */ /* 0x000fda0000702670 */
[----:B0-----:R-:W-:Y:S05]  /*0110*/  @P0 BRA `(.L_x_10) ;  /* 0x0000000000440947 */ /* 0x001fea0003800000 */
[----:B------:R-:W0:Y:S01]  /*0120*/  LDC.64 R4, c[0x0][0x380] ;  /* 0x0000e000ff047b82 */ /* 0x000e220000000a00 */
[C---:B------:R-:W-:Y:S01]  /*0130*/  IADD3 R2, PT, PT, R8.reuse, -0x1, RZ ;  /* 0xffffffff08027810 */ /* 0x040fe20007ffe0ff */
[----:B------:R-:W-:-:S04]  /*0140*/  IMAD R9, R8, R3, R3 ;  /* 0x0000000308097224 */ /* 0x000fc800078e0203 */
[----:B------:R-:W-:Y:S01]  /*0150*/  IMAD R2, R2, R3, R0 ;  /* 0x0000000302027224 */ /* 0x000fe200078e0200 */
[----:B------:R-:W-:-:S03]  /*0160*/  IADD3 R9, PT, PT, R0, R9, RZ ;  /* 0x0000000900097210 */ /* 0x000fc60007ffe0ff */
[----:B0-----:R-:W-:-:S06]  /*0170*/  IMAD.WIDE R6, R2, 0x2, R4 ;  /* 0x0000000202067825 */ /* 0x001fcc00078e0204 */
[----:B------:R-:W2:Y:S01]  /*0180*/  LDG.E.U16 R6, desc[UR4][R6.64] ;  /* 0x0000000406067981 */ /* 0x000ea2000c1e1500 */
[----:B------:R-:W-:Y:S02]  /*0190*/  IMAD.WIDE R4, R9, 0x2, R4 ;  /* 0x0000000209047825 */ /* 0x000fe400078e0204 */
[----:B------:R-:W0:Y:S04]  /*01a0*/  LDC.64 R8, c[0x0][0x390] ;  /* 0x0000e400ff087b82 */ /* 0x000e280000000a00 */
[----:B------:R-:W3:Y:S01]  /*01b0*/  LDG.E.U16 R4, desc[UR4][R4.64] ;  /* 0x0000000404047981 */ /* 0x000ee2000c1e1500 */
[----:B------:R-:W-:-:S05]  /*01c0*/  IADD3 R3, PT, PT, R2, R3, RZ ;  /* 0x0000000302037210 */ /* 0x000fca0007ffe0ff */
[----:B0-----:R-:W-:-:S04]  /*01d0*/  IMAD.WIDE R2, R3, 0x2, R8 ;  /* 0x0000000203027825 */ /* 0x001fc800078e0208 */
[----:B--2---:R-:W-:-:S05]  /*01e0*/  IMAD.MOV R11, RZ, RZ, -R6 ;  /* 0x000000ffff0b7224 */ /* 0x004fca00078e0a06 */
[----:B------:R-:W-:-:S04]  /*01f0*/  PRMT R11, R11, 0x7710, RZ ;  /* 0x000077100b0b7816 */ /* 0x000fc800000000ff */
[----:B---3--:R-:W-:-:S05]  /*0200*/  IADD3 R9, PT, PT, R4, R11, RZ ;  /* 0x0000000b04097210 */ /* 0x008fca0007ffe0ff */
[----:B------:R-:W-:Y:S01]  /*0210*/  STG.E.U16 desc[UR4][R2.64], R9 ;  /* 0x0000000902007986 */ /* 0x000fe2000c101504 */
[----:B------:R-:W-:Y:S05]  /*0220*/  EXIT ;  /* 0x000000000000794d */ /* 0x000fea0003800000 */
.L_x_10:
[----:B------:R-:W-:-:S13]  /*0230*/  ISETP.NE.AND P0, PT, R8, RZ, PT ;  /* 0x000000ff0800720c */ /* 0x000fda0003f05270 */
[----:B------:R-:W-:Y:S05]  /*0240*/  @P0 BRA `(.L_x_11) ;  /* 0x0000000000340947 */ /* 0x000fea0003800000 */
[----:B------:R-:W0:Y:S01]  /*0250*/  LDC.64 R6, c[0x0][0x380] ;  /* 0x0000e000ff067b82 */ /* 0x000e220000000a00 */
[C---:B------:R-:W-:Y:S02]  /*0260*/  IMAD.IADD R3, R0.reuse, 0x1, R3 ;  /* 0x0000000100037824 */ /* 0x040fe400078e0203 */
[----:B0-----:R-:W-:-:S04]  /*0270*/  IMAD.WIDE R4, R0, 0x2, R6 ;  /* 0x0000000200047825 */ /* 0x001fc800078e0206 */
[----:B------:R-:W-:Y:S02]  /*0280*/  IMAD.WIDE R2, R3, 0x2, R6 ;  /* 0x0000000203027825 */ /* 0x000fe400078e0206 */
[----:B------:R-:W2:Y:S01]  /*0290*/  LDG.E.U16 R4, desc[UR4][R4.64] ;  /* 0x0000000404047981 */ /* 0x000ea2000c1e1500 */
[----:B------:R-:W0:Y:S03]  /*02a0*/  LDC.64 R6, c[0x0][0x390] ;  /* 0x0000e400ff067b82 */ /* 0x000e260000000a00 */
[----:B------:R-:W3:Y:S01]  /*02b0*/  LDG.E.U16 R2, desc[UR4][R2.64] ;  /* 0x0000000402027981 */ /* 0x000ee2000c1e1500 */
[----:B0-----:R-:W-:Y:S01]  /*02c0*/  IMAD.WIDE R6, R0, 0x2, R6 ;  /* 0x0000000200067825 */ /* 0x001fe200078e0206 */
[----:B--2---:R-:W-:-:S04]  /*02d0*/  IADD3 R9, PT, PT, RZ, -R4, RZ ;  /* 0x80000004ff097210 */ /* 0x004fc80007ffe0ff */
[----:B------:R-:W-:-:S04]  /*02e0*/  PRMT R9, R9, 0x7710, RZ ;  /* 0x0000771009097816 */ /* 0x000fc800000000ff */
[----:B---3--:R-:W-:-:S05]  /*02f0*/  IADD3 R9, PT, PT, R2, R9, RZ ;  /* 0x0000000902097210 */ /* 0x008fca0007ffe0ff */
[----:B------:R-:W-:Y:S01]  /*0300*/  STG.E.U16 desc[UR4][R6.64], R9 ;  /* 0x0000000906007986 */ /* 0x000fe2000c101504 */
[----:B------:R-:W-:Y:S05]  /*0310*/  EXIT ;  /* 0x000000000000794d */ /* 0x000fea0003800000 */
.L_x_11:
[----:B------:R-:W-:-:S13]  /*0320*/  ISETP.NE.AND P0, PT, R8, R5, PT ;  /* 0x000000050800720c */ /* 0x000fda0003f05270 */
[----:B------:R-:W-:Y:S05]  /*0330*/  @P0 EXIT ;  /* 0x000000000000094d */ /* 0x000fea0003800000 */
[----:B------:R-:W0:Y:S01]  /*0340*/  LDC.64 R6, c[0x0][0x380] ;  /* 0x0000e000ff067b82 */ /* 0x000e220000000a00 */
[CC--:B------:R-:W-:Y:S02]  /*0350*/  IMAD R5, R8.reuse, R3.reuse, -R3 ;  /* 0x0000000308057224 */ /* 0x0c0fe400078e0a03 */
[----:B------:R-:W-:Y:S02]  /*0360*/  IMAD R9, R8, R3, R0 ;  /* 0x0000000308097224 */ /* 0x000fe400078e0200 */
[----:B------:R-:W-:-:S04]  /*0370*/  IMAD.IADD R5, R0, 0x1, R5 ;  /* 0x0000000100057824 */ /* 0x000fc800078e0205 */
[----:B0-----:R-:W-:-:S04]  /*0380*/  IMAD.WIDE R4, R5, 0x2, R6 ;  /* 0x0000000205047825 */ /* 0x001fc800078e0206 */
[C---:B------:R-:W-:Y:S02]  /*0390*/  IMAD.WIDE R2, R9.reuse, 0x2, R6 ;  /* 0x0000000209027825 */ /* 0x040fe400078e0206 */
        /* <DEDUP_REMOVED lines=9> */
.L_x_12:
        /* <DEDUP_REMOVED lines=13> */
.L_x_89:


//--------------------- .text._Z17derivative_x_y_L1PsiiS_ --------------------------
	.section	.text._Z17derivative_x_y_L1PsiiS_,"ax",@progbits
	.align	128
        .global         _Z17derivative_x_y_L1PsiiS_
        .type           _Z17derivative_x_y_L1PsiiS_,@function
        .size           _Z17derivative_x_y_L1PsiiS_,(.L_x_90 - _Z17derivative_x_y_L1PsiiS_)
        .other          _Z17derivative_x_y_L1PsiiS_,@"STO_CUDA_ENTRY STV_DEFAULT"
_Z17derivative_x_y_L1PsiiS_:
.text._Z17derivative_x_y_L1PsiiS_:
[----:B------:R-:W-:Y:S01]  /*0000*/  LDC R1, c[0x0][0x37c] ;  /* 0x0000df00ff017b82 */ /* 0x000fe20000000800 */
[----:B------:R-:W0:Y:S07]  /*0010*/  S2R R2, SR_TID.X ;  /* 0x0000000000027919 */ /* 0x000e2e0000002100 */
[----:B------:R-:W1:Y:S01]  /*0020*/  LDC R0, c[0x0][0x364] ;  /* 0x0000d900ff007b82 */ /* 0x000e620000000800 */
[----:B------:R-:W2:Y:S01]  /*0030*/  LDCU.64 UR8, c[0x0][0x388] ;  /* 0x00007100ff0877ac */ /* 0x000ea20008000a00 */
[----:B------:R-:W1:Y:S06]  /*0040*/  S2R R3, SR_TID.Y ;  /* 0x0000000000037919 */ /* 0x000e6c0000002200 */
[----:B------:R-:W0:Y:S08]  /*0050*/  S2UR UR5, SR_CTAID.X ;  /* 0x00000000000579c3 */ /* 0x000e300000002500 */
[----:B------:R-:W0:Y:S08]  /*0060*/  LDC R7, c[0x0][0x360] ;  /* 0x0000d800ff077b82 */ /* 0x000e300000000800 */
[----:B------:R-:W1:Y:S01]  /*0070*/  S2UR UR4, SR_CTAID.Y ;  /* 0x00000000000479c3 */ /* 0x000e620000002600 */
[----:B0-----:R-:W-:-:S05]  /*0080*/  IMAD R7, R7, UR5, R2 ;  /* 0x0000000507077c24 */ /* 0x001fca000f8e0202 */
[----:B--2---:R-:W-:Y:S01]  /*0090*/  ISETP.GE.AND P0, PT, R7, UR9, PT ;  /* 0x0000000907007c0c */ /* 0x004fe2000bf06270 */
[----:B-1----:R-:W-:-:S05]  /*00a0*/  IMAD R0, R0, UR4, R3 ;  /* 0x0000000400007c24 */ /* 0x002fca000f8e0203 */
[----:B------:R-:W-:-:S13]  /*00b0*/  ISETP.GE.OR P0, PT, R0, UR8, P0 ;  /* 0x0000000800007c0c */ /* 0x000fda0008706670 */
[----:B------:R-:W-:Y:S05]  /*00c0*/  @P0 EXIT ;  /* 0x000000000000094d */ /* 0x000fea0003800000 */
[----:B------:R-:W-:Y:S01]  /*00d0*/  UIADD3 UR4, UPT, UPT, UR9, -0x1, URZ ;  /* 0xffffffff09047890 */ /* 0x000fe2000fffe0ff */
[----:B------:R-:W0:Y:S05]  /*00e0*/  LDCU.64 UR6, c[0x0][0x358] ;  /* 0x00006b00ff0677ac */ /* 0x000e2a0008000a00 */
[----:B------:R-:W-:-:S04]  /*00f0*/  ISETP.GE.AND P0, PT, R7, UR4, PT ;  /* 0x0000000407007c0c */ /* 0x000fc8000bf06270 */
[----:B------:R-:W-:-:S13]  /*0100*/  ISETP.LT.OR P0, PT, R7, 0x1, P0 ;  /* 0x000000010700780c */ /* 0x000fda0000701670 */
[----:B0-----:R-:W-:Y:S05]  /*0110*/  @P0 BRA `(.L_x_13) ;  /* 0x0000000000400947 */ /* 0x001fea0003800000 */
[----:B------:R-:W0:Y:S01]  /*0120*/  LDCU.64 UR10, c[0x0][0x380] ;  /* 0x00007000ff0a77ac */ /* 0x000e220008000a00 */
[----:B------:R-:W-:-:S05]  /*0130*/  IMAD R0, R0, UR9, RZ ;  /* 0x0000000900007c24 */ /* 0x000fca000f8e02ff */
[----:B------:R-:W-:-:S04]  /*0140*/  IADD3 R3, P0, PT, R7, R0, RZ ;  /* 0x0000000007037210 */ /* 0x000fc80007f1e0ff */
[----:B------:R-:W-:Y:S02]  /*0150*/  LEA.HI.X.SX32 R4, R0, RZ, 0x1, P0 ;  /* 0x000000ff00047211 */ /* 0x000fe400000f0eff */
[----:B0-----:R-:W-:-:S04]  /*0160*/  LEA R2, P0, R3, UR10, 0x1 ;  /* 0x0000000a03027c11 */ /* 0x001fc8000f8008ff */
[----:B------:R-:W-:Y:S02]  /*0170*/  LEA.HI.X R3, R3, UR11, R4, 0x1, P0 ;  /* 0x0000000b03037c11 */ /* 0x000fe400080f0c04 */
[----:B------:R-:W0:Y:S03]  /*0180*/  LDC.64 R4, c[0x0][0x390] ;  /* 0x0000e400ff047b82 */ /* 0x000e260000000a00 */
[----:B------:R-:W2:Y:S04]  /*0190*/  LDG.E.U16 R8, desc[UR6][R2.64+-0x2] ;  /* 0xfffffe0602087981 */ /* 0x000ea8000c1e1500 */
[----:B------:R-:W3:Y:S01]  /*01a0*/  LDG.E.U16 R6, desc[UR6][R2.64+0x2] ;  /* 0x0000020602067981 */ /* 0x000ee2000c1e1500 */
[----:B------:R-:W-:-:S04]  /*01b0*/  IMAD.IADD R7, R7, 0x1, R0 ;  /* 0x0000000107077824 */ /* 0x000fc800078e0200 */
[----:B0-----:R-:W-:-:S04]  /*01c0*/  IMAD.WIDE R4, R7, 0x2, R4 ;  /* 0x0000000207047825 */ /* 0x001fc800078e0204 */
[----:B--2---:R-:W-:-:S05]  /*01d0*/  IMAD.MOV R8, RZ, RZ, -R8 ;  /* 0x000000ffff087224 */ /* 0x004fca00078e0a08 */
[----:B------:R-:W-:-:S04]  /*01e0*/  PRMT R9, R8, 0x7710, RZ ;  /* 0x0000771008097816 */ /* 0x000fc800000000ff */
[----:B---3--:R-:W-:-:S05]  /*01f0*/  IADD3 R7, PT, PT, R6, R9, RZ ;  /* 0x0000000906077210 */ /* 0x008fca0007ffe0ff */
[----:B------:R-:W-:Y:S01]  /*0200*/  STG.E.U16 desc[UR6][R4.64], R7 ;  /* 0x0000000704007986 */ /* 0x000fe2000c101506 */
[----:B------:R-:W-:Y:S05]  /*0210*/  EXIT ;  /* 0x000000000000794d */ /* 0x000fea0003800000 */
.L_x_13:
[----:B------:R-:W-:-:S13]  /*0220*/  ISETP.NE.AND P0, PT, R7, RZ, PT ;  /* 0x000000ff0700720c */ /* 0x000fda0003f05270 */
[----:B------:R-:W-:Y:S05]  /*0230*/  @P0 BRA `(.L_x_14) ;  /* 0x0000000000300947 */ /* 0x000fea0003800000 */
[----:B------:R-:W0:Y:S01]  /*0240*/  LDC.64 R2, c[0x0][0x380] ;  /* 0x0000e000ff027b82 */ /* 0x000e220000000a00 */
[----:B------:R-:W-:-:S07]  /*0250*/  IMAD R9, R0, UR9, RZ ;  /* 0x0000000900097c24 */ /* 0x000fce000f8e02ff */
[----:B------:R-:W1:Y:S01]  /*0260*/  LDC.64 R4, c[0x0][0x390] ;  /* 0x0000e400ff047b82 */ /* 0x000e620000000a00 */
[----:B0-----:R-:W-:-:S05]  /*0270*/  IMAD.WIDE R2, R9, 0x2, R2 ;  /* 0x0000000209027825 */ /* 0x001fca00078e0202 */
[----:B------:R-:W2:Y:S04]  /*0280*/  LDG.E.U16 R6, desc[UR6][R2.64] ;  /* 0x0000000602067981 */ /* 0x000ea8000c1e1500 */
[----:B------:R-:W3:Y:S01]  /*0290*/  LDG.E.U16 R0, desc[UR6][R2.64+0x2] ;  /* 0x0000020602007981 */ /* 0x000ee2000c1e1500 */
[----:B-1----:R-:W-:-:S04]  /*02a0*/  IMAD.WIDE R4, R9, 0x2, R4 ;  /* 0x0000000209047825 */ /* 0x002fc800078e0204 */
[----:B--2---:R-:W-:-:S05]  /*02b0*/  IMAD.MOV R6, RZ, RZ, -R6 ;  /* 0x000000ffff067224 */ /* 0x004fca00078e0a06 */
[----:B------:R-:W-:-:S04]  /*02c0*/  PRMT R7, R6, 0x7710, RZ ;  /* 0x0000771006077816 */ /* 0x000fc800000000ff */
[----:B---3--:R-:W-:-:S05]  /*02d0*/  IADD3 R7, PT, PT, R0, R7, RZ ;  /* 0x0000000700077210 */ /* 0x008fca0007ffe0ff */
[----:B------:R-:W-:Y:S01]  /*02e0*/  STG.E.U16 desc[UR6][R4.64], R7 ;  /* 0x0000000704007986 */ /* 0x000fe2000c101506 */
[----:B------:R-:W-:Y:S05]  /*02f0*/  EXIT ;  /* 0x000000000000794d */ /* 0x000fea0003800000 */
.L_x_14:
[----:B------:R-:W-:-:S13]  /*0300*/  ISETP.NE.AND P0, PT, R7, UR4, PT ;  /* 0x0000000407007c0c */ /* 0x000fda000bf05270 */
[----:B------:R-:W-:Y:S05]  /*0310*/  @P0 EXIT ;  /* 0x000000000000094d */ /* 0x000fea0003800000 */
[----:B------:R-:W0:Y:S01]  /*0320*/  LDC.64 R2, c[0x0][0x380] ;  /* 0x0000e000ff027b82 */ /* 0x000e220000000a00 */
[----:B------:R-:W-:-:S07]  /*0330*/  IMAD R7, R0, UR9, R7 ;  /* 0x0000000900077c24 */ /* 0x000fce000f8e0207 */
        /* <DEDUP_REMOVED lines=10> */
.L_x_15:
        /* <DEDUP_REMOVED lines=10> */
.L_x_90:


//--------------------- .text._Z19GaussianBlurYSharediPfS_iiPs --------------------------
	.section	.text._Z19GaussianBlurYSharediPfS_iiPs,"ax",@progbits
	.align	128
        .global         _Z19GaussianBlurYSharediPfS_iiPs
        .type           _Z19GaussianBlurYSharediPfS_iiPs,@function
        .size           _Z19GaussianBlurYSharediPfS_iiPs,(.L_x_82 - _Z19GaussianBlurYSharediPfS_iiPs)
        .other          _Z19GaussianBlurYSharediPfS_iiPs,@"STO_CUDA_ENTRY STV_DEFAULT"
_Z19GaussianBlurYSharediPfS_iiPs:
.text._Z19GaussianBlurYSharediPfS_iiPs:
[----:B------:R-:W-:Y:S01]  /*0000*/  LDC R1, c[0x0][0x37c] ;  /* 0x0000df00ff017b82 */ /* 0x000fe20000000800 */
[----:B------:R-:W0:Y:S07]  /*0010*/  S2R R3, SR_TID.X ;  /* 0x0000000000037919 */ /* 0x000e2e0000002100 */
[----:B------:R-:W0:Y:S01]  /*0020*/  S2UR UR6, SR_CTAID.X ;  /* 0x00000000000679c3 */ /* 0x000e220000002500 */
[----:B------:R-:W1:Y:S01]  /*0030*/  LDCU.64 UR4, c[0x0][0x398] ;  /* 0x00007300ff0477ac */ /* 0x000e620008000a00 */
[----:B------:R-:W2:Y:S06]  /*0040*/  S2R R17, SR_TID.Y ;  /* 0x0000000000117919 */ /* 0x000eac0000002200 */
[----:B------:R-:W0:Y:S08]  /*0050*/  LDC R4, c[0x0][0x360] ;  /* 0x0000d800ff047b82 */ /* 0x000e300000000800 */
[----:B------:R-:W2:Y:S08]  /*0060*/  S2UR UR7, SR_CTAID.Y ;  /* 0x00000000000779c3 */ /* 0x000eb00000002600 */
[----:B------:R-:W2:Y:S01]  /*0070*/  LDC R2, c[0x0][0x364] ;  /* 0x0000d900ff027b82 */ /* 0x000ea20000000800 */
[----:B0-----:R-:W-:-:S02]  /*0080*/  IMAD R4, R4, UR6, R3 ;  /* 0x0000000604047c24 */ /* 0x001fc4000f8e0203 */
[----:B-1----:R-:W-:-:S05]  /*0090*/  IMAD.U32 R3, RZ, RZ, UR5 ;  /* 0x00000005ff037e24 */ /* 0x002fca000f8e00ff */
[----:B------:R-:W-:Y:S01]  /*00a0*/  ISETP.GE.AND P0, PT, R4, R3, PT ;  /* 0x000000030400720c */ /* 0x000fe20003f06270 */
[----:B--2---:R-:W-:-:S05]  /*00b0*/  IMAD R2, R2, UR7, R17 ;  /* 0x0000000702027c24 */ /* 0x004fca000f8e0211 */
[----:B------:R-:W-:-:S13]  /*00c0*/  ISETP.GE.OR P0, PT, R2, UR4, P0 ;  /* 0x0000000402007c0c */ /* 0x000fda0008706670 */
[----:B------:R-:W-:Y:S05]  /*00d0*/  @P0 EXIT ;  /* 0x000000000000094d */ /* 0x000fea0003800000 */
[----:B------:R-:W0:Y:S01]  /*00e0*/  LDC R13, c[0x0][0x380] ;  /* 0x0000e000ff0d7b82 */ /* 0x000e220000000800 */
[----:B------:R-:W1:Y:S01]  /*00f0*/  LDCU.64 UR6, c[0x0][0x358] ;  /* 0x00006b00ff0677ac */ /* 0x000e620008000a00 */
[----:B------:R-:W-:-:S06]  /*0100*/  IMAD R0, R2, R3, R4 ;  /* 0x0000000302007224 */ /* 0x000fcc00078e0204 */
[----:B------:R-:W2:Y:S01]  /*0110*/  LDC.64 R10, c[0x0][0x390] ;  /* 0x0000e400ff0a7b82 */ /* 0x000ea20000000a00 */
[----:B0-----:R-:W-:-:S05]  /*0120*/  IMAD.SHL.U32 R12, R13, 0x2, RZ ;  /* 0x000000020d0c7824 */ /* 0x001fca00078e00ff */
[----:B------:R-:W-:Y:S01]  /*0130*/  ISETP.GT.AND P0, PT, R17, R12, PT ;  /* 0x0000000c1100720c */ /* 0x000fe20003f04270 */
[----:B--2---:R-:W-:-:S06]  /*0140*/  IMAD.WIDE R10, R0, 0x4, R10 ;  /* 0x00000004000a7825 */ /* 0x004fcc00078e020a */
[----:B-1----:R-:W2:Y:S06]  /*0150*/  LDG.E R10, desc[UR6][R10.64] ;  /* 0x000000060a0a7981 */ /* 0x002eac000c1e1900 */
[----:B------:R-:W0:Y:S02]  /*0160*/  @!P0 LDC.64 R8, c[0x0][0x388] ;  /* 0x0000e200ff088b82 */ /* 0x000e240000000a00 */
[----:B0-----:R-:W-:-:S05]  /*0170*/  @!P0 IMAD.WIDE.U32 R8, R17, 0x4, R8 ;  /* 0x0000000411088825 */ /* 0x001fca00078e0008 */
[----:B------:R0:W3:Y:S01]  /*0180*/  @!P0 LDG.E R6, desc[UR6][R8.64] ;  /* 0x0000000608068981 */ /* 0x0000e2000c1e1900 */
[----:B------:R-:W1:Y:S01]  /*0190*/  S2R R14, SR_CgaCtaId ;  /* 0x00000000000e7919 */ /* 0x000e620000008800 */
[----:B------:R-:W-:Y:S01]  /*01a0*/  MOV R5, 0x400 ;  /* 0x0000040000057802 */ /* 0x000fe20000000f00 */
[----:B0-----:R-:W-:-:S03]  /*01b0*/  IMAD.MOV.U32 R8, RZ, RZ, 0x0 ;  /* 0x00000000ff087424 */ /* 0x001fc600078e00ff */
[----:B-1----:R-:W-:-:S05]  /*01c0*/  LEA R5, R14, R5, 0x18 ;  /* 0x000000050e057211 */ /* 0x002fca00078ec0ff */
[--C-:B------:R-:W-:Y:S02]  /*01d0*/  @!P0 IMAD R15, R17, 0x4, R5.reuse ;  /* 0x00000004110f8824 */ /* 0x100fe400078e0205 */
[----:B------:R-:W-:-:S05]  /*01e0*/  IMAD R7, R13, 0x8, R5 ;  /* 0x000000080d077824 */ /* 0x000fca00078e0205 */
[----:B------:R-:W-:Y:S01]  /*01f0*/  LEA R17, R17, R7, 0x2 ;  /* 0x0000000711117211 */ /* 0x000fe200078e10ff */
[----:B------:R-:W-:Y:S01]  /*0200*/  IMAD.MOV.U32 R9, RZ, RZ, 0x7ff80000 ;  /* 0x7ff80000ff097424 */ /* 0x000fe200078e00ff */
[----:B---3--:R0:W-:Y:S01]  /*0210*/  @!P0 STS [R15], R6 ;  /* 0x000000060f008388 */ /* 0x0081e20000000800 */
[----:B------:R-:W-:-:S03]  /*0220*/  ISETP.GE.AND P0, PT, R13, RZ, PT ;  /* 0x000000ff0d00720c */ /* 0x000fc60003f06270 */
[----:B--2---:R0:W-:Y:S01]  /*0230*/  STS [R17+0x4], R10 ;  /* 0x0000040a11007388 */ /* 0x0041e20000000800 */
[----:B------:R-:W-:Y:S09]  /*0240*/  BAR.SYNC.DEFER_BLOCKING 0x0 ;  /* 0x0000000000007b1d */ /* 0x000ff20000010000 */
[----:B0-----:R-:W-:Y:S05]  /*0250*/  @!P0 BRA `(.L_x_16) ;  /* 0x0000000400e08947 */ /* 0x001fea0003800000 */
[----:B------:R-:W-:Y:S01]  /*0260*/  ISETP.GE.U32.AND P0, PT, R12, 0x3, PT ;  /* 0x000000030c00780c */ /* 0x000fe20003f06070 */
[----:B------:R-:W-:Y:S02]  /*0270*/  HFMA2 R8, -RZ, RZ, 0, 0 ;  /* 0x00000000ff087431 */ /* 0x000fe400000001ff */
[----:B------:R-:W-:Y:S02]  /*0280*/  IMAD.MOV R9, RZ, RZ, -R13 ;  /* 0x000000ffff097224 */ /* 0x000fe400078e0a0d */
[----:B------:R-:W-:-:S08]  /*0290*/  IMAD.MOV.U32 R6, RZ, RZ, RZ ;  /* 0x000000ffff067224 */ /* 0x000fd000078e00ff */
[----:B------:R-:W-:Y:S05]  /*02a0*/  @!P0 BRA `(.L_x_17) ;  /* 0x0000000000e48947 */ /* 0x000fea0003800000 */
[----:B------:R-:W0:Y:S01]  /*02b0*/  LDC R9, c[0x0][0x39c] ;  /* 0x0000e700ff097b82 */ /* 0x000e220000000800 */
[----:B------:R-:W-:Y:S01]  /*02c0*/  VIADD R14, R12, 0x1 ;  /* 0x000000010c0e7836 */ /* 0x000fe20000000000 */
[----:B------:R-:W-:Y:S01]  /*02d0*/  IADD3 R12, PT, PT, R7, 0x4, RZ ;  /* 0x00000004070c7810 */ /* 0x000fe20007ffe0ff */
[----:B------:R-:W-:Y:S01]  /*02e0*/  IMAD.IADD R10, R2, 0x1, -R13 ;  /* 0x00000001020a7824 */ /* 0x000fe200078e0a0d */
[----:B------:R-:W-:Y:S01]  /*02f0*/  IADD3 R13, PT, PT, -R13, 0x1, RZ ;  /* 0x000000010d0d7810 */ /* 0x000fe20007ffe1ff */
[----:B------:R-:W-:Y:S01]  /*0300*/  VIADD R11, R5, 0x8 ;  /* 0x00000008050b7836 */ /* 0x000fe20000000000 */
[----:B------:R-:W-:Y:S01]  /*0310*/  LOP3.LUT R14, R14, 0x7ffffffc, RZ, 0xc0, !PT ;  /* 0x7ffffffc0e0e7812 */ /* 0x000fe200078ec0ff */
[C---:B------:R-:W-:Y:S01]  /*0320*/  VIADD R15, R10.reuse, 0x3 ;  /* 0x000000030a0f7836 */ /* 0x040fe20000000000 */
[----:B------:R-:W-:Y:S01]  /*0330*/  MOV R8, RZ ;  /* 0x000000ff00087202 */ /* 0x000fe20000000f00 */
[C---:B------:R-:W-:Y:S01]  /*0340*/  VIADD R17, R10.reuse, 0x2 ;  /* 0x000000020a117836 */ /* 0x040fe20000000000 */
[----:B------:R-:W1:Y:S01]  /*0350*/  LDCU UR4, c[0x0][0x398] ;  /* 0x00007300ff0477ac */ /* 0x000e620008000800 */
[----:B------:R-:W-:-:S02]  /*0360*/  IMAD R21, R10, R3, R3 ;  /* 0x000000030a157224 */ /* 0x000fc400078e0203 */
[-CC-:B------:R-:W-:Y:S02]  /*0370*/  IMAD R15, R15, R3.reuse, R4.reuse ;  /* 0x000000030f0f7224 */ /* 0x180fe400078e0204 */
[-CC-:B------:R-:W-:Y:S02]  /*0380*/  IMAD R17, R17, R3.reuse, R4.reuse ;  /* 0x0000000311117224 */ /* 0x180fe400078e0204 */
[----:B------:R-:W-:Y:S02]  /*0390*/  IMAD R19, R10, R3, R4 ;  /* 0x000000030a137224 */ /* 0x000fe400078e0204 */
[----:B------:R-:W-:Y:S02]  /*03a0*/  IMAD.MOV R14, RZ, RZ, -R14 ;  /* 0x000000ffff0e7224 */ /* 0x000fe400078e0a0e */
[----:B------:R-:W-:-:S07]  /*03b0*/  IMAD.IADD R21, R4, 0x1, R21 ;  /* 0x0000000104157824 */ /* 0x000fce00078e0215 */
.L_x_18:
[C---:B-1----:R-:W-:Y:S01]  /*03c0*/  ISETP.GE.AND P0, PT, R10.reuse, UR4, PT ;  /* 0x000000040a007c0c */ /* 0x042fe2000bf06270 */
[C---:B------:R-:W-:Y:S01]  /*03d0*/  VIADD R3, R10.reuse, 0x1 ;  /* 0x000000010a037836 */ /* 0x040fe20000000000 */
[C---:B------:R-:W-:Y:S01]  /*03e0*/  IADD3 R16, PT, PT, R10.reuse, 0x2, RZ ;  /* 0x000000020a107810 */ /* 0x040fe20007ffe0ff */
[C---:B------:R-:W-:Y:S01]  /*03f0*/  VIADD R18, R10.reuse, 0x3 ;  /* 0x000000030a127836 */ /* 0x040fe20000000000 */
[----:B------:R-:W-:Y:S01]  /*0400*/  ISETP.LT.OR P0, PT, R10, RZ, P0 ;  /* 0x000000ff0a00720c */ /* 0x000fe20000701670 */
[----:B------:R-:W-:Y:S01]  /*0410*/  VIADD R14, R14, 0x4 ;  /* 0x000000040e0e7836 */ /* 0x000fe20000000000 */
[C---:B------:R-:W-:Y:S01]  /*0420*/  ISETP.GE.AND P1, PT, R3.reuse, UR4, PT ;  /* 0x0000000403007c0c */ /* 0x040fe2000bf26270 */
[----:B------:R-:W-:Y:S01]  /*0430*/  VIADD R10, R10, 0x4 ;  /* 0x000000040a0a7836 */ /* 0x000fe20000000000 */
[----:B------:R-:W-:Y:S02]  /*0440*/  ISETP.GE.AND P2, PT, R16, UR4, PT ;  /* 0x0000000410007c0c */ /* 0x000fe4000bf46270 */
[----:B------:R-:W-:-:S02]  /*0450*/  ISETP.LT.OR P1, PT, R3, RZ, P1 ;  /* 0x000000ff0300720c */ /* 0x000fc40000f21670 */
[----:B------:R-:W-:Y:S02]  /*0460*/  ISETP.GE.AND P3, PT, R18, UR4, PT ;  /* 0x0000000412007c0c */ /* 0x000fe4000bf66270 */
[----:B------:R-:W-:Y:S02]  /*0470*/  ISETP.LT.OR P2, PT, R16, RZ, P2 ;  /* 0x000000ff1000720c */ /* 0x000fe40001741670 */
[----:B------:R-:W-:Y:S01]  /*0480*/  ISETP.LT.OR P3, PT, R18, RZ, P3 ;  /* 0x000000ff1200720c */ /* 0x000fe20001f61670 */
[----:B------:R-:W-:Y:S01]  /*0490*/  @!P0 IMAD R3, R19, 0x4, R12 ;  /* 0x0000000413038824 */ /* 0x000fe200078e020c */
[----:B------:R-:W1:Y:S01]  /*04a0*/  @!P0 LDS R23, [R11+-0x8] ;  /* 0xfffff8000b178984 */ /* 0x000e620000000800 */
[----:B------:R-:W-:-:S04]  /*04b0*/  IADD3 R13, PT, PT, R13, 0x4, RZ ;  /* 0x000000040d0d7810 */ /* 0x000fc80007ffe0ff */
[----:B------:R-:W2:Y:S01]  /*04c0*/  @!P0 LDS R3, [R3] ;  /* 0x0000000003038984 */ /* 0x000ea20000000800 */
[----:B------:R-:W-:-:S03]  /*04d0*/  @!P1 IMAD R16, R21, 0x4, R12 ;  /* 0x0000000415109824 */ /* 0x000fc600078e020c */
[----:B------:R-:W-:Y:S01]  /*04e0*/  @!P2 LEA R18, R17, R12, 0x2 ;  /* 0x0000000c1112a211 */ /* 0x000fe200078e10ff */
[----:B------:R-:W3:Y:S01]  /*04f0*/  @!P1 LDS R22, [R11+-0x4] ;  /* 0xfffffc000b169984 */ /* 0x000ee20000000800 */
[----:B------:R-:W-:-:S03]  /*0500*/  @!P3 IMAD R20, R15, 0x4, R12 ;  /* 0x000000040f14b824 */ /* 0x000fc600078e020c */
[----:B------:R-:W4:Y:S04]  /*0510*/  @!P1 LDS R25, [R16] ;  /* 0x0000000010199984 */ /* 0x000f280000000800 */
[----:B------:R-:W5:Y:S04]  /*0520*/  @!P2 LDS R29, [R11] ;  /* 0x000000000b1da984 */ /* 0x000f680000000800 */
[----:B------:R-:W5:Y:S04]  /*0530*/  @!P2 LDS R27, [R18] ;  /* 0x00000000121ba984 */ /* 0x000f680000000800 */
[----:B------:R0:W5:Y:S04]  /*0540*/  @!P3 LDS R24, [R11+0x4] ;  /* 0x000004000b18b984 */ /* 0x0001680000000800 */
[----:B------:R-:W5:Y:S01]  /*0550*/  @!P3 LDS R20, [R20] ;  /* 0x000000001414b984 */ /* 0x000f620000000800 */
[----:B0-----:R-:W-:-:S02]  /*0560*/  VIADD R11, R11, 0x10 ;  /* 0x000000100b0b7836 */ /* 0x001fc40000000000 */
[----:B-1----:R-:W-:Y:S01]  /*0570*/  @!P0 FADD R8, R8, R23 ;  /* 0x0000001708088221 */ /* 0x002fe20000000000 */
[----:B--2---:R-:W-:Y:S01]  /*0580*/  @!P0 FFMA R6, R3, R23, R6 ;  /* 0x0000001703068223 */ /* 0x004fe20000000006 */
[----:B------:R-:W-:Y:S01]  /*0590*/  ISETP.NE.AND P0, PT, R14, RZ, PT ;  /* 0x000000ff0e00720c */ /* 0x000fe20003f05270 */
[----:B------:R-:W-:Y:S02]  /*05a0*/  IMAD.MOV.U32 R3, RZ, RZ, R9 ;  /* 0x000000ffff037224 */ /* 0x000fe400078e0009 */
[----:B---3--:R-:W-:Y:S02]  /*05b0*/  @!P1 FADD R8, R8, R22 ;  /* 0x0000001608089221 */ /* 0x008fe40000000000 */
[----:B------:R-:W-:Y:S02]  /*05c0*/  IMAD R12, R3, 0x10, R12 ;  /* 0x00000010030c7824 */ /* 0x000fe400078e020c */
[----:B----4-:R-:W-:Y:S01]  /*05d0*/  @!P1 FFMA R6, R25, R22, R6 ;  /* 0x0000001619069223 */ /* 0x010fe20000000006 */
[----:B-----5:R-:W-:-:S03]  /*05e0*/  @!P2 FADD R8, R8, R29 ;  /* 0x0000001d0808a221 */ /* 0x020fc60000000000 */
[----:B------:R-:W-:Y:S01]  /*05f0*/  @!P2 FFMA R6, R27, R29, R6 ;  /* 0x0000001d1b06a223 */ /* 0x000fe20000000006 */
[----:B------:R-:W-:-:S03]  /*0600*/  @!P3 FADD R8, R8, R24 ;  /* 0x000000180808b221 */ /* 0x000fc60000000000 */
[----:B------:R-:W-:Y:S01]  /*0610*/  @!P3 FFMA R6, R20, R24, R6 ;  /* 0x000000181406b223 */ /* 0x000fe20000000006 */
[----:B------:R-:W-:Y:S06]  /*0620*/  @P0 BRA `(.L_x_18) ;  /* 0xfffffffc00640947 */ /* 0x000fec000383ffff */
[----:B------:R-:W-:-:S07]  /*0630*/  IADD3 R9, PT, PT, R13, -0x1, RZ ;  /* 0xffffffff0d097810 */ /* 0x000fce0007ffe0ff */
.L_x_17:
[----:B------:R-:W0:Y:S02]  /*0640*/  LDCU UR8, c[0x0][0x380] ;  /* 0x00007000ff0877ac */ /* 0x000e240008000800 */
[----:B0-----:R-:W-:-:S04]  /*0650*/  ULOP3.LUT UR5, UR8, 0x1, URZ, 0xc0, !UPT ;  /* 0x0000000108057892 */ /* 0x001fc8000f8ec0ff */
[----:B------:R-:W-:-:S09]  /*0660*/  UISETP.NE.U32.AND UP0, UPT, UR5, 0x1, UPT ;  /* 0x000000010500788c */ /* 0x000fd2000bf05070 */
[----:B------:R-:W-:Y:S05]  /*0670*/  BRA.U UP0, `(.L_x_19) ;  /* 0x0000000100547547 */ /* 0x000fea000b800000 */
[----:B------:R-:W-:Y:S02]  /*0680*/  IMAD.IADD R12, R2, 0x1, R9 ;  /* 0x00000001020c7824 */ /* 0x000fe400078e0209 */
[C---:B------:R-:W-:Y:S02]  /*0690*/  VIADD R10, R9.reuse, UR8 ;  /* 0x00000008090a7c36 */ /* 0x040fe40008000000 */
[C---:B------:R-:W-:Y:S01]  /*06a0*/  VIADD R11, R12.reuse, 0x1 ;  /* 0x000000010c0b7836 */ /* 0x040fe20000000000 */
[----:B------:R-:W-:Y:S01]  /*06b0*/  ISETP.GE.AND P0, PT, R12, UR4, PT ;  /* 0x000000040c007c0c */ /* 0x000fe2000bf06270 */
[----:B------:R-:W-:Y:S01]  /*06c0*/  VIADD R9, R9, 0x2 ;  /* 0x0000000209097836 */ /* 0x000fe20000000000 */
[----:B------:R-:W-:Y:S02]  /*06d0*/  LEA R14, R10, R5, 0x2 ;  /* 0x000000050a0e7211 */ /* 0x000fe400078e10ff */
[----:B------:R-:W-:Y:S02]  /*06e0*/  ISETP.LT.OR P0, PT, R12, RZ, P0 ;  /* 0x000000ff0c00720c */ /* 0x000fe40000701670 */
[----:B------:R-:W-:-:S04]  /*06f0*/  ISETP.GE.AND P1, PT, R11, UR4, PT ;  /* 0x000000040b007c0c */ /* 0x000fc8000bf26270 */
[----:B------:R-:W-:-:S07]  /*0700*/  ISETP.LT.OR P1, PT, R11, RZ, P1 ;  /* 0x000000ff0b00720c */ /* 0x000fce0000f21670 */
[-CC-:B------:R-:W-:Y:S01]  /*0710*/  @!P0 IMAD R12, R12, R3.reuse, R4.reuse ;  /* 0x000000030c0c8224 */ /* 0x180fe200078e0204 */
[----:B------:R-:W0:Y:S03]  /*0720*/  @!P0 LDS R13, [R14] ;  /* 0x000000000e0d8984 */ /* 0x000e260000000800 */
[--C-:B------:R-:W-:Y:S02]  /*0730*/  @!P0 IMAD R12, R12, 0x4, R7.reuse ;  /* 0x000000040c0c8824 */ /* 0x100fe400078e0207 */
[----:B------:R-:W-:Y:S01]  /*0740*/  @!P1 IMAD R10, R11, R3, R4 ;  /* 0x000000030b0a9224 */ /* 0x000fe200078e0204 */
[----:B------:R-:W1:Y:S03]  /*0750*/  @!P1 LDS R17, [R14+0x4] ;  /* 0x000004000e119984 */ /* 0x000e660000000800 */
[----:B------:R-:W-:Y:S01]  /*0760*/  @!P1 IMAD R10, R10, 0x4, R7 ;  /* 0x000000040a0a9824 */ /* 0x000fe200078e0207 */
[----:B------:R-:W2:Y:S04]  /*0770*/  @!P0 LDS R11, [R12+0x4] ;  /* 0x000004000c0b8984 */ /* 0x000ea80000000800 */
[----:B------:R-:W3:Y:S01]  /*0780*/  @!P1 LDS R15, [R10+0x4] ;  /* 0x000004000a0f9984 */ /* 0x000ee20000000800 */
[----:B0-----:R-:W-:-:S04]  /*0790*/  @!P0 FADD R8, R8, R13 ;  /* 0x0000000d08088221 */ /* 0x001fc80000000000 */
[----:B-1----:R-:W-:Y:S01]  /*07a0*/  @!P1 FADD R8, R8, R17 ;  /* 0x0000001108089221 */ /* 0x002fe20000000000 */
[----:B--2---:R-:W-:-:S04]  /*07b0*/  @!P0 FFMA R6, R11, R13, R6 ;  /* 0x0000000d0b068223 */ /* 0x004fc80000000006 */
[----:B---3--:R-:W-:-:S07]  /*07c0*/  @!P1 FFMA R6, R15, R17, R6 ;  /* 0x000000110f069223 */ /* 0x008fce0000000006 */
.L_x_19:
[----:B------:R-:W-:Y:S01]  /*07d0*/  IADD3 R10, PT, PT, R2, R9, RZ ;  /* 0x00000009020a7210 */ /* 0x000fe20007ffe0ff */
[----:B------:R-:W-:Y:S03]  /*07e0*/  BSSY.RECONVERGENT B0, `(.L_x_20) ;  /* 0x000001e000007945 */ /* 0x000fe60003800200 */
[----:B------:R-:W-:-:S04]  /*07f0*/  ISETP.GE.AND P0, PT, R10, UR4, PT ;  /* 0x000000040a007c0c */ /* 0x000fc8000bf06270 */
[----:B------:R-:W-:-:S13]  /*0800*/  ISETP.LT.OR P0, PT, R10, RZ, P0 ;  /* 0x000000ff0a00720c */ /* 0x000fda0000701670 */
[----:B------:R-:W-:Y:S02]  /*0810*/  @!P0 VIADD R2, R9, UR8 ;  /* 0x0000000809028c36 */ /* 0x000fe40008000000 */
[----:B------:R-:W-:Y:S02]  /*0820*/  @!P0 IMAD R4, R10, R3, R4 ;  /* 0x000000030a048224 */ /* 0x000fe400078e0204 */
[----:B------:R-:W-:Y:S01]  /*0830*/  @!P0 IMAD R9, R2, 0x4, R5 ;  /* 0x0000000402098824 */ /* 0x000fe200078e0205 */
[----:B------:R-:W-:Y:S01]  /*0840*/  MOV R2, 0x1 ;  /* 0x0000000100027802 */ /* 0x000fe20000000f00 */
[----:B------:R-:W-:-:S04]  /*0850*/  @!P0 IMAD R7, R4, 0x4, R7 ;  /* 0x0000000404078824 */ /* 0x000fc800078e0207 */
[----:B------:R-:W0:Y:S04]  /*0860*/  @!P0 LDS R9, [R9] ;  /* 0x0000000009098984 */ /* 0x000e280000000800 */
[----:B------:R-:W1:Y:S01]  /*0870*/  @!P0 LDS R7, [R7+0x4] ;  /* 0x0000040007078984 */ /* 0x000e620000000800 */
[----:B0-----:R-:W-:-:S04]  /*0880*/  @!P0 FADD R8, R8, R9 ;  /* 0x0000000908088221 */ /* 0x001fc80000000000 */
[----:B------:R-:W0:Y:S01]  /*0890*/  F2F.F64.F32 R4, R8 ;  /* 0x0000000800047310 */ /* 0x000e220000201800 */
[----:B-1----:R-:W-:-:S07]  /*08a0*/  @!P0 FFMA R6, R7, R9, R6 ;  /* 0x0000000907068223 */ /* 0x002fce0000000006 */
[----:B------:R-:W1:Y:S08]  /*08b0*/  F2F.F64.F32 R12, R6 ;  /* 0x00000006000c7310 */ /* 0x000e700000201800 */
[----:B0-----:R-:W0:Y:S01]  /*08c0*/  MUFU.RCP64H R3, R5 ;  /* 0x0000000500037308 */ /* 0x001e220000001800 */
[----:B-1----:R-:W-:Y:S02]  /*08d0*/  DMUL R12, R12, 90 ;  /* 0x405680000c0c7828 */ /* 0x002fe40000000000 */
[----:B0-----:R-:W-:-:S08]  /*08e0*/  DFMA R10, -R4, R2, 1 ;  /* 0x3ff00000040a742b */ /* 0x001fd00000000102 */
[----:B------:R-:W-:Y:S01]  /*08f0*/  FSETP.GEU.AND P1, PT, |R13|, 6.5827683646048100446e-37, PT ;  /* 0x036000000d00780b */ /* 0x000fe20003f2e200 */
[----:B------:R-:W-:-:S08]  /*0900*/  DFMA R10, R10, R10, R10 ;  /* 0x0000000a0a0a722b */ /* 0x000fd0000000000a */
[----:B------:R-:W-:-:S08]  /*0910*/  DFMA R10, R2, R10, R2 ;  /* 0x0000000a020a722b */ /* 0x000fd00000000002 */
[----:B------:R-:W-:-:S08]  /*0920*/  DFMA R2, -R4, R10, 1 ;  /* 0x3ff000000402742b */ /* 0x000fd0000000010a */
[----:B------:R-:W-:-:S08]  /*0930*/  DFMA R2, R10, R2, R10 ;  /* 0x000000020a02722b */ /* 0x000fd0000000000a */
[----:B------:R-:W-:-:S08]  /*0940*/  DMUL R8, R12, R2 ;  /* 0x000000020c087228 */ /* 0x000fd00000000000 */
[----:B------:R-:W-:-:S08]  /*0950*/  DFMA R10, -R4, R8, R12 ;  /* 0x00000008040a722b */ /* 0x000fd0000000010c */
[----:B------:R-:W-:-:S10]  /*0960*/  DFMA R2, R2, R10, R8 ;  /* 0x0000000a0202722b */ /* 0x000fd40000000008 */
[----:B------:R-:W-:-:S05]  /*0970*/  FFMA R7, RZ, R5, R3 ;  /* 0x00000005ff077223 */ /* 0x000fca0000000003 */
[----:B------:R-:W-:-:S13]  /*0980*/  FSETP.GT.AND P0, PT, |R7|, 1.469367938527859385e-39, PT ;  /* 0x001000000700780b */ /* 0x000fda0003f04200 */
[----:B------:R-:W-:Y:S05]  /*0990*/  @P0 BRA P1, `(.L_x_21) ;  /* 0x0000000000080947 */ /* 0x000fea0000800000 */
[----:B------:R-:W-:-:S07]  /*09a0*/  MOV R10, 0x9c0 ;  /* 0x000009c0000a7802 */ /* 0x000fce0000000f00 */
[----:B------:R-:W-:Y:S05]  /*09b0*/  CALL.REL.NOINC `($__internal_0_$__cuda_sm20_div_rn_f64_full) ;  /* 0x00000000001c7944 */ /* 0x000fea0003c00000 */
.L_x_21:
[----:B------:R-:W-:Y:S05]  /*09c0*/  BSYNC.RECONVERGENT B0 ;  /* 0x0000000000007941 */ /* 0x000fea0003800200 */
.L_x_20:
[----:B------:R-:W-:-:S11]  /*09d0*/  DADD R8, R2, 0.5 ;  /* 0x3fe0000002087429 */ /* 0x000fd60000000000 */
.L_x_16:
[----:B------:R-:W0:Y:S01]  /*09e0*/  LDC.64 R2, c[0x0][0x3a0] ;  /* 0x0000e800ff027b82 */ /* 0x000e220000000a00 */
[----:B------:R-:W1:Y:S01]  /*09f0*/  F2I.F64.TRUNC R9, R8 ;  /* 0x0000000800097311 */ /* 0x000e62000030d100 */
[----:B0-----:R-:W-:-:S05]  /*0a00*/  IMAD.WIDE R2, R0, 0x2, R2 ;  /* 0x0000000200027825 */ /* 0x001fca00078e0202 */
[----:B-1----:R-:W-:Y:S01]  /*0a10*/  STG.E.U16 desc[UR6][R2.64], R9 ;  /* 0x0000000902007986 */ /* 0x002fe2000c101506 */
[----:B------:R-:W-:Y:S05]  /*0a20*/  EXIT ;  /* 0x000000000000794d */ /* 0x000fea0003800000 */
        .weak           $__internal_0_$__cuda_sm20_div_rn_f64_full
        .type           $__internal_0_$__cuda_sm20_div_rn_f64_full,@function
        .size           $__internal_0_$__cuda_sm20_div_rn_f64_full,(.L_x_82 - $__internal_0_$__cuda_sm20_div_rn_f64_full)
$__internal_0_$__cuda_sm20_div_rn_f64_full:
[C---:B------:R-:W-:Y:S01]  /*0a30*/  FSETP.GEU.AND P0, PT, |R5|.reuse, 1.469367938527859385e-39, PT ;  /* 0x001000000500780b */ /* 0x040fe20003f0e200 */
[----:B------:R-:W-:Y:S01]  /*0a40*/  IMAD.MOV.U32 R7, RZ, RZ, R13 ;  /* 0x000000ffff077224 */ /* 0x000fe200078e000d */
[----:B------:R-:W-:Y:S01]  /*0a50*/  LOP3.LUT R2, R5, 0x800fffff, RZ, 0xc0, !PT ;  /* 0x800fffff05027812 */ /* 0x000fe200078ec0ff */
[----:B------:R-:W-:Y:S01]  /*0a60*/  IMAD.MOV.U32 R6, RZ, RZ, R12 ;  /* 0x000000ffff067224 */ /* 0x000fe200078e000c */
[----:B------:R-:W-:Y:S01]  /*0a70*/  MOV R16, 0x1 ;  /* 0x0000000100107802 */ /* 0x000fe20000000f00 */
[----:B------:R-:W-:Y:S01]  /*0a80*/  BSSY.RECONVERGENT B1, `(.L_x_22) ;  /* 0x0000055000017945 */ /* 0x000fe20003800200 */
[----:B------:R-:W-:Y:S01]  /*0a90*/  LOP3.LUT R3, R2, 0x3ff00000, RZ, 0xfc, !PT ;  /* 0x3ff0000002037812 */ /* 0x000fe200078efcff */
[----:B------:R-:W-:Y:S01]  /*0aa0*/  IMAD.MOV.U32 R2, RZ, RZ, R4 ;  /* 0x000000ffff027224 */ /* 0x000fe200078e0004 */
[C---:B------:R-:W-:Y:S02]  /*0ab0*/  FSETP.GEU.AND P2, PT, |R7|.reuse, 1.469367938527859385e-39, PT ;  /* 0x001000000700780b */ /* 0x040fe40003f4e200 */
[----:B------:R-:W-:-:S02]  /*0ac0*/  LOP3.LUT R11, R7, 0x7ff00000, RZ, 0xc0, !PT ;  /* 0x7ff00000070b7812 */ /* 0x000fc400078ec0ff */
[----:B------:R-:W-:Y:S01]  /*0ad0*/  LOP3.LUT R14, R5, 0x7ff00000, RZ, 0xc0, !PT ;  /* 0x7ff00000050e7812 */ /* 0x000fe200078ec0ff */
[----:B------:R-:W-:-:S03]  /*0ae0*/  @!P0 DMUL R2, R4, 8.98846567431157953865e+307 ;  /* 0x7fe0000004028828 */ /* 0x000fc60000000000 */
[----:B------:R-:W-:-:S03]  /*0af0*/  ISETP.GE.U32.AND P1, PT, R11, R14, PT ;  /* 0x0000000e0b00720c */ /* 0x000fc60003f26070 */
[----:B------:R-:W0:Y:S02]  /*0b00*/  MUFU.RCP64H R17, R3 ;  /* 0x0000000300117308 */ /* 0x000e240000001800 */
[----:B------:R-:W-:Y:S01]  /*0b10*/  @!P2 LOP3.LUT R12, R5, 0x7ff00000, RZ, 0xc0, !PT ;  /* 0x7ff00000050ca812 */ /* 0x000fe200078ec0ff */
[----:B------:R-:W-:-:S03]  /*0b20*/  @!P2 IMAD.MOV.U32 R18, RZ, RZ, RZ ;  /* 0x000000ffff12a224 */ /* 0x000fc600078e00ff */
[----:B------:R-:W-:Y:S01]  /*0b30*/  @!P2 ISETP.GE.U32.AND P3, PT, R11, R12, PT ;  /* 0x0000000c0b00a20c */ /* 0x000fe20003f66070 */
[----:B------:R-:W-:-:S05]  /*0b40*/  IMAD.MOV.U32 R12, RZ, RZ, 0x1ca00000 ;  /* 0x1ca00000ff0c7424 */ /* 0x000fca00078e00ff */
[----:B------:R-:W-:-:S04]  /*0b50*/  @!P2 SEL R13, R12, 0x63400000, !P3 ;  /* 0x634000000c0da807 */ /* 0x000fc80005800000 */
[----:B------:R-:W-:Y:S01]  /*0b60*/  @!P2 LOP3.LUT R13, R13, 0x80000000, R7, 0xf8, !PT ;  /* 0x800000000d0da812 */ /* 0x000fe200078ef807 */
[----:B0-----:R-:W-:-:S03]  /*0b70*/  DFMA R8, R16, -R2, 1 ;  /* 0x3ff000001008742b */ /* 0x001fc60000000802 */
[----:B------:R-:W-:-:S05]  /*0b80*/  @!P2 LOP3.LUT R19, R13, 0x100000, RZ, 0xfc, !PT ;  /* 0x001000000d13a812 */ /* 0x000fca00078efcff */
[----:B------:R-:W-:-:S08]  /*0b90*/  DFMA R8, R8, R8, R8 ;  /* 0x000000080808722b */ /* 0x000fd00000000008 */
[----:B------:R-:W-:Y:S01]  /*0ba0*/  DFMA R16, R16, R8, R16 ;  /* 0x000000081010722b */ /* 0x000fe20000000010 */
[----:B------:R-:W-:Y:S01]  /*0bb0*/  SEL R9, R12, 0x63400000, !P1 ;  /* 0x634000000c097807 */ /* 0x000fe20004800000 */
[----:B------:R-:W-:-:S03]  /*0bc0*/  IMAD.MOV.U32 R8, RZ, RZ, R6 ;  /* 0x000000ffff087224 */ /* 0x000fc600078e0006 */
[----:B------:R-:W-:-:S03]  /*0bd0*/  LOP3.LUT R9, R9, 0x800fffff, R7, 0xf8, !PT ;  /* 0x800fffff09097812 */ /* 0x000fc600078ef807 */
[----:B------:R-:W-:-:S03]  /*0be0*/  DFMA R20, R16, -R2, 1 ;  /* 0x3ff000001014742b */ /* 0x000fc60000000802 */
[----:B------:R-:W-:-:S05]  /*0bf0*/  @!P2 DFMA R8, R8, 2, -R18 ;  /* 0x400000000808a82b */ /* 0x000fca0000000812 */
[----:B------:R-:W-:Y:S01]  /*0c00*/  DFMA R16, R16, R20, R16 ;  /* 0x000000141010722b */ /* 0x000fe20000000010 */
[----:B------:R-:W-:Y:S01]  /*0c10*/  MOV R21, R11 ;  /* 0x0000000b00157202 */ /* 0x000fe20000000f00 */
[----:B------:R-:W-:Y:S01]  /*0c20*/  IMAD.MOV.U32 R20, RZ, RZ, R14 ;  /* 0x000000ffff147224 */ /* 0x000fe200078e000e */
[----:B------:R-:W-:Y:S02]  /*0c30*/  @!P0 LOP3.LUT R20, R3, 0x7ff00000, RZ, 0xc0, !PT ;  /* 0x7ff0000003148812 */ /* 0x000fe400078ec0ff */
[----:B------:R-:W-:-:S03]  /*0c40*/  @!P2 LOP3.LUT R21, R9, 0x7ff00000, RZ, 0xc0, !PT ;  /* 0x7ff000000915a812 */ /* 0x000fc600078ec0ff */
[----:B------:R-:W-:Y:S01]  /*0c50*/  DMUL R18, R16, R8 ;  /* 0x0000000810127228 */ /* 0x000fe20000000000 */
[----:B------:R-:W-:Y:S02]  /*0c60*/  VIADD R22, R20, 0xffffffff ;  /* 0xffffffff14167836 */ /* 0x000fe40000000000 */
[----:B------:R-:W-:-:S05]  /*0c70*/  VIADD R13, R21, 0xffffffff ;  /* 0xffffffff150d7836 */ /* 0x000fca0000000000 */
[----:B------:R-:W-:Y:S01]  /*0c80*/  ISETP.GT.U32.AND P0, PT, R13, 0x7feffffe, PT ;  /* 0x7feffffe0d00780c */ /* 0x000fe20003f04070 */
[----:B------:R-:W-:-:S03]  /*0c90*/  DFMA R14, R18, -R2, R8 ;  /* 0x80000002120e722b */ /* 0x000fc60000000008 */
[----:B------:R-:W-:-:S05]  /*0ca0*/  ISETP.GT.U32.OR P0, PT, R22, 0x7feffffe, P0 ;  /* 0x7feffffe1600780c */ /* 0x000fca0000704470 */
[----:B------:R-:W-:-:S08]  /*0cb0*/  DFMA R14, R16, R14, R18 ;  /* 0x0000000e100e722b */ /* 0x000fd00000000012 */
[----:B------:R-:W-:Y:S05]  /*0cc0*/  @P0 BRA `(.L_x_23) ;  /* 0x00000000006c0947 */ /* 0x000fea0003800000 */
[----:B------:R-:W-:-:S04]  /*0cd0*/  LOP3.LUT R16, R5, 0x7ff00000, RZ, 0xc0, !PT ;  /* 0x7ff0000005107812 */ /* 0x000fc800078ec0ff */
[CC--:B------:R-:W-:Y:S02]  /*0ce0*/  VIADDMNMX R6, R11.reuse, -R16.reuse, 0xb9600000, !PT ;  /* 0xb96000000b067446 */ /* 0x0c0fe40007800910 */
[----:B------:R-:W-:Y:S02]  /*0cf0*/  ISETP.GE.U32.AND P0, PT, R11, R16, PT ;  /* 0x000000100b00720c */ /* 0x000fe40003f06070 */
[----:B------:R-:W-:Y:S02]  /*0d00*/  VIMNMX R6, PT, PT, R6, 0x46a00000, PT ;  /* 0x46a0000006067848 */ /* 0x000fe40003fe0100 */
[----:B------:R-:W-:-:S04]  /*0d10*/  SEL R11, R12, 0x63400000, !P0 ;  /* 0x634000000c0b7807 */ /* 0x000fc80004000000 */
[----:B------:R-:W-:Y:S01]  /*0d20*/  IADD3 R11, PT, PT, -R11, R6, RZ ;  /* 0x000000060b0b7210 */ /* 0x000fe20007ffe1ff */
[----:B------:R-:W-:-:S04]  /*0d30*/  IMAD.MOV.U32 R6, RZ, RZ, RZ ;  /* 0x000000ffff067224 */ /* 0x000fc800078e00ff */
[----:B------:R-:W-:-:S06]  /*0d40*/  VIADD R7, R11, 0x7fe00000 ;  /* 0x7fe000000b077836 */ /* 0x000fcc0000000000 */
[----:B------:R-:W-:-:S10]  /*0d50*/  DMUL R12, R14, R6 ;  /* 0x000000060e0c7228 */ /* 0x000fd40000000000 */
[----:B------:R-:W-:-:S13]  /*0d60*/  FSETP.GTU.AND P0, PT, |R13|, 1.469367938527859385e-39, PT ;  /* 0x001000000d00780b */ /* 0x000fda0003f0c200 */
[----:B------:R-:W-:Y:S05]  /*0d70*/  @P0 BRA `(.L_x_24) ;  /* 0x0000000000940947 */ /* 0x000fea0003800000 */
[----:B------:R-:W-:Y:S01]  /*0d80*/  DFMA R2, R14, -R2, R8 ;  /* 0x800000020e02722b */ /* 0x000fe20000000008 */
[----:B------:R-:W-:-:S09]  /*0d90*/  IMAD.MOV.U32 R6, RZ, RZ, RZ ;  /* 0x000000ffff067224 */ /* 0x000fd200078e00ff */
[C---:B------:R-:W-:Y:S02]  /*0da0*/  FSETP.NEU.AND P0, PT, R3.reuse, RZ, PT ;  /* 0x000000ff0300720b */ /* 0x040fe40003f0d000 */
[----:B------:R-:W-:-:S04]  /*0db0*/  LOP3.LUT R5, R3, 0x80000000, R5, 0x48, !PT ;  /* 0x8000000003057812 */ /* 0x000fc800078e4805 */
[----:B------:R-:W-:-:S07]  /*0dc0*/  LOP3.LUT R7, R5, R7, RZ, 0xfc, !PT ;  /* 0x0000000705077212 */ /* 0x000fce00078efcff */
[----:B------:R-:W-:Y:S05]  /*0dd0*/  @!P0 BRA `(.L_x_24) ;  /* 0x00000000007c8947 */ /* 0x000fea0003800000 */
[----:B------:R-:W-:Y:S01]  /*0de0*/  IADD3 R3, PT, PT, -R11, RZ, RZ ;  /* 0x000000ff0b037210 */ /* 0x000fe20007ffe1ff */
[----:B------:R-:W-:Y:S01]  /*0df0*/  IMAD.MOV.U32 R2, RZ, RZ, RZ ;  /* 0x000000ffff027224 */ /* 0x000fe200078e00ff */
[----:B------:R-:W-:-:S05]  /*0e00*/  DMUL.RP R6, R14, R6 ;  /* 0x000000060e067228 */ /* 0x000fca0000008000 */
[----:B------:R-:W-:-:S05]  /*0e10*/  DFMA R2, R12, -R2, R14 ;  /* 0x800000020c02722b */ /* 0x000fca000000000e */
[----:B------:R-:W-:Y:S02]  /*0e20*/  LOP3.LUT R5, R7, R5, RZ, 0x3c, !PT ;  /* 0x0000000507057212 */ /* 0x000fe400078e3cff */
[----:B------:R-:W-:-:S04]  /*0e30*/  IADD3 R2, PT, PT, -R11, -0x43300000, RZ ;  /* 0xbcd000000b027810 */ /* 0x000fc80007ffe1ff */
[----:B------:R-:W-:-:S04]  /*0e40*/  FSETP.NEU.AND P0, PT, |R3|, R2, PT ;  /* 0x000000020300720b */ /* 0x000fc80003f0d200 */
[----:B------:R-:W-:Y:S02]  /*0e50*/  FSEL R12, R6, R12, !P0 ;  /* 0x0000000c060c7208 */ /* 0x000fe40004000000 */
[----:B------:R-:W-:Y:S01]  /*0e60*/  FSEL R13, R5, R13, !P0 ;  /* 0x0000000d050d7208 */ /* 0x000fe20004000000 */
[----:B------:R-:W-:Y:S06]  /*0e70*/  BRA `(.L_x_24) ;  /* 0x0000000000547947 */ /* 0x000fec0003800000 */
.L_x_23:
[----:B------:R-:W-:-:S14]  /*0e80*/  DSETP.NAN.AND P0, PT, R6, R6, PT ;  /* 0x000000060600722a */ /* 0x000fdc0003f08000 */
[----:B------:R-:W-:Y:S05]  /*0e90*/  @P0 BRA `(.L_x_25) ;  /* 0x0000000000440947 */ /* 0x000fea0003800000 */
[----:B------:R-:W-:-:S14]  /*0ea0*/  DSETP.NAN.AND P0, PT, R4, R4, PT ;  /* 0x000000040400722a */ /* 0x000fdc0003f08000 */
[----:B------:R-:W-:Y:S05]  /*0eb0*/  @P0 BRA `(.L_x_26) ;  /* 0x0000000000300947 */ /* 0x000fea0003800000 */
[----:B------:R-:W-:Y:S01]  /*0ec0*/  ISETP.NE.AND P0, PT, R21, R20, PT ;  /* 0x000000141500720c */ /* 0x000fe20003f05270 */
[----:B------:R-:W-:Y:S02]  /*0ed0*/  IMAD.MOV.U32 R12, RZ, RZ, 0x0 ;  /* 0x00000000ff0c7424 */ /* 0x000fe400078e00ff */
[----:B------:R-:W-:-:S10]  /*0ee0*/  IMAD.MOV.U32 R13, RZ, RZ, -0x80000 ;  /* 0xfff80000ff0d7424 */ /* 0x000fd400078e00ff */
[----:B------:R-:W-:Y:S05]  /*0ef0*/  @!P0 BRA `(.L_x_24) ;  /* 0x0000000000348947 */ /* 0x000fea0003800000 */
[----:B------:R-:W-:Y:S02]  /*0f00*/  ISETP.NE.AND P0, PT, R21, 0x7ff00000, PT ;  /* 0x7ff000001500780c */ /* 0x000fe40003f05270 */
[----:B------:R-:W-:Y:S02]  /*0f10*/  LOP3.LUT R13, R7, 0x80000000, R5, 0x48, !PT ;  /* 0x80000000070d7812 */ /* 0x000fe400078e4805 */
[----:B------:R-:W-:-:S13]  /*0f20*/  ISETP.EQ.OR P0, PT, R20, RZ, !P0 ;  /* 0x000000ff1400720c */ /* 0x000fda0004702670 */
[----:B------:R-:W-:Y:S02]  /*0f30*/  @P0 LOP3.LUT R2, R13, 0x7ff00000, RZ, 0xfc, !PT ;  /* 0x7ff000000d020812 */ /* 0x000fe400078efcff */
[----:B------:R-:W-:Y:S01]  /*0f40*/  @!P0 MOV R12, RZ ;  /* 0x000000ff000c8202 */ /* 0x000fe20000000f00 */
[----:B------:R-:W-:Y:S02]  /*0f50*/  @P0 IMAD.MOV.U32 R12, RZ, RZ, RZ ;  /* 0x000000ffff0c0224 */ /* 0x000fe400078e00ff */
[----:B------:R-:W-:Y:S01]  /*0f60*/  @P0 IMAD.MOV.U32 R13, RZ, RZ, R2 ;  /* 0x000000ffff0d0224 */ /* 0x000fe200078e0002 */
[----:B------:R-:W-:Y:S06]  /*0f70*/  BRA `(.L_x_24) ;  /* 0x0000000000147947 */ /* 0x000fec0003800000 */
.L_x_26:
[----:B------:R-:W-:Y:S02]  /*0f80*/  LOP3.LUT R13, R5, 0x80000, RZ, 0xfc, !PT ;  /* 0x00080000050d7812 */ /* 0x000fe400078efcff */
[----:B------:R-:W-:Y:S01]  /*0f90*/  MOV R12, R4 ;  /* 0x00000004000c7202 */ /* 0x000fe20000000f00 */
[----:B------:R-:W-:Y:S06]  /*0fa0*/  BRA `(.L_x_24) ;  /* 0x0000000000087947 */ /* 0x000fec0003800000 */
.L_x_25:
[----:B------:R-:W-:Y:S01]  /*0fb0*/  LOP3.LUT R13, R7, 0x80000, RZ, 0xfc, !PT ;  /* 0x00080000070d7812 */ /* 0x000fe200078efcff */
[----:B------:R-:W-:-:S07]  /*0fc0*/  IMAD.MOV.U32 R12, RZ, RZ, R6 ;  /* 0x000000ffff0c7224 */ /* 0x000fce00078e0006 */
.L_x_24:
[----:B------:R-:W-:Y:S05]  /*0fd0*/  BSYNC.RECONVERGENT B1 ;  /* 0x0000000000017941 */ /* 0x000fea0003800200 */
.L_x_22:
[----:B------:R-:W-:Y:S01]  /*0fe0*/  IMAD.MOV.U32 R11, RZ, RZ, 0x0 ;  /* 0x00000000ff0b7424 */ /* 0x000fe200078e00ff */
[----:B------:R-:W-:Y:S01]  /*0ff0*/  MOV R3, R13 ;  /* 0x0000000d00037202 */ /* 0x000fe20000000f00 */
[----:B------:R-:W-:Y:S02]  /*1000*/  IMAD.MOV.U32 R2, RZ, RZ, R12 ;  /* 0x000000ffff027224 */ /* 0x000fe400078e000c */
[----:B------:R-:W-:Y:S05]  /*1010*/  RET.REL.NODEC R10 `(_Z19GaussianBlurYSharediPfS_iiPs) ;  /* 0xffffffec0af87950 */ /* 0x000fea0003c3ffff */
.L_x_27:
        /* <DEDUP_REMOVED lines=14> */
.L_x_82:


//--------------------- .text._Z19GaussianBlurXSharediPhPfS0_ii --------------------------
	.section	.text._Z19GaussianBlurXSharediPhPfS0_ii,"ax",@progbits
	.align	128
        .global         _Z19GaussianBlurXSharediPhPfS0_ii
        .type           _Z19GaussianBlurXSharediPhPfS0_ii,@function
        .size           _Z19GaussianBlurXSharediPhPfS0_ii,(.L_x_83 - _Z19GaussianBlurXSharediPhPfS0_ii)
        .other          _Z19GaussianBlurXSharediPhPfS0_ii,@"STO_CUDA_ENTRY STV_DEFAULT"
_Z19GaussianBlurXSharediPhPfS0_ii:
.text._Z19GaussianBlurXSharediPhPfS0_ii:
        /* <DEDUP_REMOVED lines=8> */
[----:B0-----:R-:W-:-:S05]  /*0080*/  IMAD R0, R10, UR4, R5 ;  /* 0x000000040a007c24 */ /* 0x001fca000f8e0205 */
[----:B-1----:R-:W-:Y:S01]  /*0090*/  ISETP.GE.AND P0, PT, R0, UR7, PT ;  /* 0x0000000700007c0c */ /* 0x002fe2000bf06270 */
[----:B--2---:R-:W-:-:S05]  /*00a0*/  IMAD R3, R3, UR5, R2 ;  /* 0x0000000503037c24 */ /* 0x004fca000f8e0202 */
[----:B------:R-:W-:-:S13]  /*00b0*/  ISETP.GE.OR P0, PT, R3, UR6, P0 ;  /* 0x0000000603007c0c */ /* 0x000fda0008706670 */
[----:B------:R-:W-:Y:S05]  /*00c0*/  @P0 EXIT ;  /* 0x000000000000094d */ /* 0x000fea0003800000 */
[----:B------:R-:W0:Y:S01]  /*00d0*/  LDCU UR10, c[0x0][0x380] ;  /* 0x00007000ff0a77ac */ /* 0x000e220008000800 */
[----:B------:R-:W-:Y:S01]  /*00e0*/  IMAD R2, R3, UR7, R0 ;  /* 0x0000000703027c24 */ /* 0x000fe2000f8e0200 */
[----:B------:R-:W1:Y:S01]  /*00f0*/  LDCU.64 UR12, c[0x0][0x388] ;  /* 0x00007100ff0c77ac */ /* 0x000e620008000a00 */
[----:B------:R-:W2:Y:S01]  /*0100*/  LDCU.64 UR8, c[0x0][0x358] ;  /* 0x00006b00ff0877ac */ /* 0x000ea20008000a00 */
[----:B0-----:R-:W-:Y:S02]  /*0110*/  USHF.L.U32 UR4, UR10, 0x1, URZ ;  /* 0x000000010a047899 */ /* 0x001fe400080006ff */
[----:B-1----:R-:W-:-:S04]  /*0120*/  IADD3 R8, P1, PT, R2, UR12, RZ ;  /* 0x0000000c02087c10 */ /* 0x002fc8000ff3e0ff */
[----:B------:R-:W-:Y:S02]  /*0130*/  ISETP.GT.U32.AND P0, PT, R5, UR4, PT ;  /* 0x0000000405007c0c */ /* 0x000fe4000bf04070 */
[----:B------:R-:W-:-:S05]  /*0140*/  LEA.HI.X.SX32 R9, R2, UR13, 0x1, P1 ;  /* 0x0000000d02097c11 */ /* 0x000fca00088f0eff */
[----:B--2---:R-:W2:Y:S06]  /*0150*/  LDG.E.U8 R8, desc[UR8][R8.64] ;  /* 0x0000000808087981 */ /* 0x004eac000c1e1100 */
[----:B------:R-:W0:Y:S02]  /*0160*/  @!P0 LDC.64 R6, c[0x0][0x390] ;  /* 0x0000e400ff068b82 */ /* 0x000e240000000a00 */
[----:B0-----:R-:W-:-:S06]  /*0170*/  @!P0 IMAD.WIDE.U32 R6, R5, 0x4, R6 ;  /* 0x0000000405068825 */ /* 0x001fcc00078e0006 */
[----:B------:R0:W3:Y:S01]  /*0180*/  @!P0 LDG.E R7, desc[UR8][R6.64] ;  /* 0x0000000806078981 */ /* 0x0000e2000c1e1900 */
[----:B------:R-:W1:Y:S01]  /*0190*/  S2R R4, SR_CgaCtaId ;  /* 0x0000000000047919 */ /* 0x000e620000008800 */
[----:B------:R-:W-:Y:S01]  /*01a0*/  MOV R3, 0x400 ;  /* 0x0000040000037802 */ /* 0x000fe20000000f00 */
[----:B------:R-:W-:-:S03]  /*01b0*/  UISETP.GE.AND UP0, UPT, UR10, URZ, UPT ;  /* 0x000000ff0a00728c */ /* 0x000fc6000bf06270 */
[----:B-1----:R-:W-:-:S05]  /*01c0*/  LEA R3, R4, R3, 0x18 ;  /* 0x0000000304037211 */ /* 0x002fca00078ec0ff */
[--C-:B------:R-:W-:Y:S02]  /*01d0*/  IMAD R4, R10, 0x4, R3.reuse ;  /* 0x000000040a047824 */ /* 0x100fe400078e0203 */
[C---:B------:R-:W-:Y:S02]  /*01e0*/  IMAD R12, R5.reuse, 0x4, R3 ;  /* 0x00000004050c7824 */ /* 0x040fe400078e0203 */
[----:B------:R-:W-:Y:S02]  /*01f0*/  @!P0 IMAD R10, R5, 0x4, R4 ;  /* 0x00000004050a8824 */ /* 0x000fe400078e0204 */
[----:B------:R-:W-:Y:S02]  /*0200*/  HFMA2 R5, -RZ, RZ, 0, 0 ;  /* 0x00000000ff057431 */ /* 0x000fe400000001ff */
[----:B0-----:R-:W-:Y:S01]  /*0210*/  IMAD.MOV.U32 R6, RZ, RZ, RZ ;  /* 0x000000ffff067224 */ /* 0x001fe200078e00ff */
[----:B--2---:R-:W-:Y:S01]  /*0220*/  I2FP.F32.U32 R11, R8 ;  /* 0x00000008000b7245 */ /* 0x004fe20000201000 */
[----:B---3--:R0:W-:Y:S04]  /*0230*/  @!P0 STS [R10], R7 ;  /* 0x000000070a008388 */ /* 0x0081e80000000800 */
[----:B------:R0:W-:Y:S01]  /*0240*/  STS [R12], R11 ;  /* 0x0000000b0c007388 */ /* 0x0001e20000000800 */
[----:B------:R-:W-:Y:S06]  /*0250*/  BAR.SYNC.DEFER_BLOCKING 0x0 ;  /* 0x0000000000007b1d */ /* 0x000fec0000010000 */
[----:B------:R-:W-:Y:S05]  /*0260*/  BRA.U !UP0, `(.L_x_28) ;  /* 0x0000000908587547 */ /* 0x000fea000b800000 */
[----:B------:R-:W-:Y:S01]  /*0270*/  UISETP.GE.U32.AND UP0, UPT, UR10, 0x4, UPT ;  /* 0x000000040a00788c */ /* 0x000fe2000bf06070 */
[----:B------:R-:W-:Y:S01]  /*0280*/  IMAD.MOV.U32 R5, RZ, RZ, RZ ;  /* 0x000000ffff057224 */ /* 0x000fe200078e00ff */
[----:B------:R-:W-:Y:S01]  /*0290*/  UIADD3 UR5, UPT, UPT, -UR10, URZ, URZ ;  /* 0x000000ff0a057290 */ /* 0x000fe2000fffe1ff */
[----:B------:R-:W-:-:S06]  /*02a0*/  IMAD.MOV.U32 R6, RZ, RZ, RZ ;  /* 0x000000ffff067224 */ /* 0x000fcc00078e00ff */
[----:B------:R-:W-:Y:S05]  /*02b0*/  BRA.U !UP0, `(.L_x_29) ;  /* 0x0000000508287547 */ /* 0x000fea000b800000 */
[----:B------:R-:W-:Y:S01]  /*02c0*/  VIADD R8, R2, -UR10 ;  /* 0x8000000a02087c36 */ /* 0x000fe20008000000 */
[----:B------:R-:W-:Y:S01]  /*02d0*/  UIADD3 UR5, UPT, UPT, UR4, 0x1, URZ ;  /* 0x0000000104057890 */ /* 0x000fe2000fffe0ff */
[----:B------:R-:W-:Y:S01]  /*02e0*/  VIADD R21, R0, -UR10 ;  /* 0x8000000a00157c36 */ /* 0x000fe20008000000 */
[----:B------:R-:W1:Y:S01]  /*02f0*/  LDCU UR7, c[0x0][0x3a4] ;  /* 0x00007480ff0777ac */ /* 0x000e620008000800 */
[----:B0-----:R-:W-:Y:S01]  /*0300*/  VIADD R7, R4, 0x10 ;  /* 0x0000001004077836 */ /* 0x001fe20000000000 */
[----:B------:R-:W-:Y:S01]  /*0310*/  LEA R8, R8, R3, 0x2 ;  /* 0x0000000308087211 */ /* 0x000fe200078e10ff */
[----:B------:R-:W-:Y:S01]  /*0320*/  IMAD.MOV.U32 R5, RZ, RZ, RZ ;  /* 0x000000ffff057224 */ /* 0x000fe200078e00ff */
[----:B------:R-:W-:Y:S02]  /*0330*/  ULOP3.LUT UR5, UR5, 0xfffffff8, URZ, 0xc0, !UPT ;  /* 0xfffffff805057892 */ /* 0x000fe4000f8ec0ff */
[----:B------:R-:W-:Y:S01]  /*0340*/  IADD3 R8, PT, PT, R8, 0x10, RZ ;  /* 0x0000001008087810 */ /* 0x000fe20007ffe0ff */
[----:B------:R-:W-:-:S02]  /*0350*/  UIADD3 UR6, UPT, UPT, -UR10, 0x3, URZ ;  /* 0x000000030a067890 */ /* 0x000fc4000fffe1ff */
[----:B------:R-:W-:-:S12]  /*0360*/  UIADD3 UR5, UPT, UPT, -UR5, URZ, URZ ;  /* 0x000000ff05057290 */ /* 0x000fd8000fffe1ff */
.L_x_30:
[C---:B-1----:R-:W-:Y:S01]  /*0370*/  ISETP.GE.AND P1, PT, R21.reuse, UR7, PT ;  /* 0x0000000715007c0c */ /* 0x042fe2000bf26270 */
[C---:B------:R-:W-:Y:S01]  /*0380*/  VIADD R11, R21.reuse, 0x1 ;  /* 0x00000001150b7836 */ /* 0x040fe20000000000 */
[----:B------:R-:W-:Y:S01]  /*0390*/  UIADD3 UR5, UPT, UPT, UR5, 0x8, URZ ;  /* 0x0000000805057890 */ /* 0x000fe2000fffe0ff */
[C---:B------:R-:W-:Y:S01]  /*03a0*/  VIADD R12, R21.reuse, 0x2 ;  /* 0x00000002150c7836 */ /* 0x040fe20000000000 */
[C---:B------:R-:W-:Y:S01]  /*03b0*/  ISETP.LT.OR P1, PT, R21.reuse, RZ, P1 ;  /* 0x000000ff1500720c */ /* 0x040fe20000f21670 */
[----:B------:R-:W-:Y:S01]  /*03c0*/  VIADD R13, R21, 0x3 ;  /* 0x00000003150d7836 */ /* 0x000fe20000000000 */
[----:B------:R-:W-:Y:S01]  /*03d0*/  ISETP.GE.AND P0, PT, R11, UR7, PT ;  /* 0x000000070b007c0c */ /* 0x000fe2000bf06270 */
[C---:B------:R-:W-:Y:S01]  /*03e0*/  VIADD R14, R21.reuse, 0x6 ;  /* 0x00000006150e7836 */ /* 0x040fe20000000000 */
[C---:B------:R-:W-:Y:S01]  /*03f0*/  ISETP.GE.AND P3, PT, R12.reuse, UR7, PT ;  /* 0x000000070c007c0c */ /* 0x040fe2000bf66270 */
[----:B------:R-:W-:Y:S01]  /*0400*/  VIADD R15, R21, 0x7 ;  /* 0x00000007150f7836 */ /* 0x000fe20000000000 */
[----:B------:R-:W-:Y:S01]  /*0410*/  ISETP.LT.OR P0, PT, R11, RZ, P0 ;  /* 0x000000ff0b00720c */ /* 0x000fe20000701670 */
[----:B------:R-:W-:Y:S01]  /*0420*/  UISETP.NE.AND UP0, UPT, UR5, URZ, UPT ;  /* 0x000000ff0500728c */ /* 0x000fe2000bf05270 */
[----:B------:R-:W-:Y:S01]  /*0430*/  ISETP.LT.OR P3, PT, R12, RZ, P3 ;  /* 0x000000ff0c00720c */ /* 0x000fe20001f61670 */
[----:B------:R-:W-:Y:S01]  /*0440*/  VIADD R12, R21, 0x5 ;  /* 0x00000005150c7836 */ /* 0x000fe20000000000 */
[----:B------:R-:W-:Y:S01]  /*0450*/  ISETP.GE.AND P2, PT, R13, UR7, PT ;  /* 0x000000070d007c0c */ /* 0x000fe2000bf46270 */
[----:B------:R-:W-:Y:S01]  /*0460*/  UIADD3 UR6, UPT, UPT, UR6, 0x8, URZ ;  /* 0x0000000806067890 */ /* 0x000fe2000fffe0ff */
[----:B------:R-:W-:Y:S01]  /*0470*/  IADD3 R11, PT, PT, R21, 0x4, RZ ;  /* 0x00000004150b7810 */ /* 0x000fe20007ffe0ff */
[----:B------:R-:W-:Y:S01]  /*0480*/  @!P1 LDS R9, [R8+-0x10] ;  /* 0xfffff00008099984 */ /* 0x000fe20000000800 */
[----:B------:R-:W-:-:S02]  /*0490*/  ISETP.LT.OR P2, PT, R13, RZ, P2 ;  /* 0x000000ff0d00720c */ /* 0x000fc40001741670 */
[C---:B------:R-:W-:Y:S01]  /*04a0*/  ISETP.GE.AND P5, PT, R11.reuse, UR7, PT ;  /* 0x000000070b007c0c */ /* 0x040fe2000bfa6270 */
[----:B------:R-:W0:Y:S01]  /*04b0*/  @!P1 LDS R10, [R7+-0x10] ;  /* 0xfffff000070a9984 */ /* 0x000e220000000800 */
[----:B------:R-:W-:Y:S02]  /*04c0*/  ISETP.GE.AND P6, PT, R12, UR7, PT ;  /* 0x000000070c007c0c */ /* 0x000fe4000bfc6270 */
[----:B------:R-:W-:Y:S02]  /*04d0*/  ISETP.GE.AND P4, PT, R14, UR7, PT ;  /* 0x000000070e007c0c */ /* 0x000fe4000bf86270 */
[----:B------:R-:W-:Y:S02]  /*04e0*/  ISETP.LT.OR P5, PT, R11, RZ, P5 ;  /* 0x000000ff0b00720c */ /* 0x000fe40002fa1670 */
[----:B------:R-:W-:Y:S01]  /*04f0*/  ISETP.LT.OR P6, PT, R12, RZ, P6 ;  /* 0x000000ff0c00720c */ /* 0x000fe200037c1670 */
[----:B------:R-:W-:Y:S01]  /*0500*/  @!P0 LDS R11, [R8+-0xc] ;  /* 0xfffff400080b8984 */ /* 0x000fe20000000800 */
[----:B------:R-:W-:-:S02]  /*0510*/  ISETP.LT.OR P4, PT, R14, RZ, P4 ;  /* 0x000000ff0e00720c */ /* 0x000fc40002781670 */
[----:B------:R-:W-:Y:S01]  /*0520*/  IADD3 R21, PT, PT, R21, 0x8, RZ ;  /* 0x0000000815157810 */ /* 0x000fe20007ffe0ff */
[----:B------:R-:W1:Y:S04]  /*0530*/  @!P0 LDS R12, [R7+-0xc] ;  /* 0xfffff400070c8984 */ /* 0x000e680000000800 */
[----:B------:R-:W2:Y:S04]  /*0540*/  @!P3 LDS R14, [R7+-0x8] ;  /* 0xfffff800070eb984 */ /* 0x000ea80000000800 */
[----:B------:R-:W-:Y:S04]  /*0550*/  @!P2 LDS R13, [R8+-0x4] ;  /* 0xfffffc00080da984 */ /* 0x000fe80000000800 */
[----:B------:R-:W-:Y:S04]  /*0560*/  @!P5 LDS R16, [R7] ;  /* 0x000000000710d984 */ /* 0x000fe80000000800 */
[----:B------:R-:W-:Y:S04]  /*0570*/  @!P6 LDS R17, [R8+0x4] ;  /* 0x000004000811e984 */ /* 0x000fe80000000800 */
[----:B------:R-:W-:Y:S04]  /*0580*/  @!P6 LDS R18, [R7+0x4] ;  /* 0x000004000712e984 */ /* 0x000fe80000000800 */
[----:B------:R-:W-:Y:S01]  /*0590*/  @!P4 LDS R19, [R8+0x8] ;  /* 0x000008000813c984 */ /* 0x000fe20000000800 */
[----:B0-----:R-:W-:Y:S01]  /*05a0*/  @!P1 FFMA R6, R9, R10, R6 ;  /* 0x0000000a09069223 */ /* 0x001fe20000000006 */
[----:B------:R-:W-:-:S02]  /*05b0*/  @!P1 FADD R5, R5, R10 ;  /* 0x0000000a05059221 */ /* 0x000fc40000000000 */
[----:B------:R-:W0:Y:S01]  /*05c0*/  @!P3 LDS R9, [R8+-0x8] ;  /* 0xfffff8000809b984 */ /* 0x000e220000000800 */
[----:B------:R-:W-:-:S03]  /*05d0*/  ISETP.GE.AND P1, PT, R15, UR7, PT ;  /* 0x000000070f007c0c */ /* 0x000fc6000bf26270 */
[----:B------:R-:W3:Y:S01]  /*05e0*/  @!P2 LDS R10, [R7+-0x4] ;  /* 0xfffffc00070aa984 */ /* 0x000ee20000000800 */
[----:B------:R-:W-:-:S03]  /*05f0*/  ISETP.LT.OR P1, PT, R15, RZ, P1 ;  /* 0x000000ff0f00720c */ /* 0x000fc60000f21670 */
[----:B------:R-:W4:Y:S01]  /*0600*/  @!P5 LDS R15, [R8] ;  /* 0x00000000080fd984 */ /* 0x000f220000000800 */
[----:B-1----:R-:W-:Y:S01]  /*0610*/  @!P0 FFMA R6, R11, R12, R6 ;  /* 0x0000000c0b068223 */ /* 0x002fe20000000006 */
[----:B------:R-:W-:Y:S02]  /*0620*/  @!P0 FADD R5, R5, R12 ;  /* 0x0000000c05058221 */ /* 0x000fe40000000000 */
[----:B------:R-:W1:Y:S02]  /*0630*/  @!P4 LDS R20, [R7+0x8] ;  /* 0x000008000714c984 */ /* 0x000e640000000800 */
[----:B--2---:R-:W-:-:S04]  /*0640*/  @!P3 FADD R5, R5, R14 ;  /* 0x0000000e0505b221 */ /* 0x004fc80000000000 */
[----:B------:R2:W-:Y:S04]  /*0650*/  @!P1 LDS R23, [R8+0xc] ;  /* 0x00000c0008179984 */ /* 0x0005e80000000800 */
[----:B------:R5:W1:Y:S01]  /*0660*/  @!P1 LDS R22, [R7+0xc] ;  /* 0x00000c0007169984 */ /* 0x000a620000000800 */
[----:B--2---:R-:W-:Y:S02]  /*0670*/  VIADD R8, R8, 0x20 ;  /* 0x0000002008087836 */ /* 0x004fe40000000000 */
[----:B-----5:R-:W-:Y:S02]  /*0680*/  VIADD R7, R7, 0x20 ;  /* 0x0000002007077836 */ /* 0x020fe40000000000 */
[----:B0-----:R-:W-:-:S04]  /*0690*/  @!P3 FFMA R6, R9, R14, R6 ;  /* 0x0000000e0906b223 */ /* 0x001fc80000000006 */
[----:B---3--:R-:W-:Y:S01]  /*06a0*/  @!P2 FFMA R6, R13, R10, R6 ;  /* 0x0000000a0d06a223 */ /* 0x008fe20000000006 */
[----:B------:R-:W-:-:S03]  /*06b0*/  @!P2 FADD R5, R5, R10 ;  /* 0x0000000a0505a221 */ /* 0x000fc60000000000 */
[----:B----4-:R-:W-:Y:S01]  /*06c0*/  @!P5 FFMA R6, R15, R16, R6 ;  /* 0x000000100f06d223 */ /* 0x010fe20000000006 */
[----:B------:R-:W-:-:S03]  /*06d0*/  @!P5 FADD R5, R5, R16 ;  /* 0x000000100505d221 */ /* 0x000fc60000000000 */
[----:B------:R-:W-:Y:S01]  /*06e0*/  @!P6 FFMA R6, R17, R18, R6 ;  /* 0x000000121106e223 */ /* 0x000fe20000000006 */
[----:B------:R-:W-:-:S03]  /*06f0*/  @!P6 FADD R5, R5, R18 ;  /* 0x000000120505e221 */ /* 0x000fc60000000000 */
[----:B-1----:R-:W-:Y:S01]  /*0700*/  @!P4 FFMA R6, R19, R20, R6 ;  /* 0x000000141306c223 */ /* 0x002fe20000000006 */
[----:B------:R-:W-:-:S03]  /*0710*/  @!P4 FADD R5, R5, R20 ;  /* 0x000000140505c221 */ /* 0x000fc60000000000 */
[----:B------:R-:W-:Y:S01]  /*0720*/  @!P1 FFMA R6, R23, R22, R6 ;  /* 0x0000001617069223 */ /* 0x000fe20000000006 */
[----:B------:R-:W-:Y:S01]  /*0730*/  @!P1 FADD R5, R5, R22 ;  /* 0x0000001605059221 */ /* 0x000fe20000000000 */
[----:B------:R-:W-:Y:S06]  /*0740*/  BRA.U UP0, `(.L_x_30) ;  /* 0xfffffffd00087547 */ /* 0x000fec000b83ffff */
[----:B------:R-:W-:-:S12]  /*0750*/  UIADD3 UR5, UPT, UPT, UR6, -0x3, URZ ;  /* 0xfffffffd06057890 */ /* 0x000fd8000fffe0ff */
.L_x_29:
[----:B0-----:R-:W0:Y:S01]  /*0760*/  LDC R7, c[0x0][0x380] ;  /* 0x0000e000ff077b82 */ /* 0x001e220000000800 */
[----:B------:R-:W-:-:S04]  /*0770*/  ULOP3.LUT UR4, UR4, 0x6, URZ, 0xc0, !UPT ;  /* 0x0000000604047892 */ /* 0x000fc8000f8ec0ff */
[----:B------:R-:W-:Y:S01]  /*0780*/  UISETP.GE.U32.AND UP0, UPT, UR4, 0x3, UPT ;  /* 0x000000030400788c */ /* 0x000fe2000bf06070 */
[----:B0-----:R-:W-:-:S04]  /*0790*/  LOP3.LUT R8, R7, 0x1, RZ, 0xc0, !PT ;  /* 0x0000000107087812 */ /* 0x001fc800078ec0ff */
[----:B------:R-:W-:-:S04]  /*07a0*/  ISETP.NE.U32.AND P3, PT, R8, 0x1, PT ;  /* 0x000000010800780c */ /* 0x000fc80003f65070 */
[----:B------:R-:W-:Y:S09]  /*07b0*/  BRA.U !UP0, `(.L_x_31) ;  /* 0x0000000108887547 */ /* 0x000ff2000b800000 */
[----:B------:R-:W0:Y:S01]  /*07c0*/  LDC R9, c[0x0][0x380] ;  /* 0x0000e000ff097b82 */ /* 0x000e220000000800 */
[----:B------:R-:W-:-:S04]  /*07d0*/  VIADD R10, R0, UR5 ;  /* 0x00000005000a7c36 */ /* 0x000fc80008000000 */
[C---:B------:R-:W-:Y:S01]  /*07e0*/  VIADD R11, R10.reuse, 0x2 ;  /* 0x000000020a0b7836 */ /* 0x040fe20000000000 */
[C---:B------:R-:W-:Y:S02]  /*07f0*/  IADD3 R8, PT, PT, R10.reuse, 0x1, RZ ;  /* 0x000000010a087810 */ /* 0x040fe40007ffe0ff */
[----:B------:R-:W-:Y:S02]  /*0800*/  ISETP.GE.AND P0, PT, R10, UR7, PT ;  /* 0x000000070a007c0c */ /* 0x000fe4000bf06270 */
[----:B------:R-:W-:Y:S02]  /*0810*/  ISETP.GE.AND P1, PT, R8, UR7, PT ;  /* 0x0000000708007c0c */ /* 0x000fe4000bf26270 */
[C---:B------:R-:W-:Y:S01]  /*0820*/  ISETP.LT.OR P0, PT, R10.reuse, RZ, P0 ;  /* 0x000000ff0a00720c */ /* 0x040fe20000701670 */
[----:B------:R-:W-:Y:S01]  /*0830*/  VIADD R10, R10, 0x3 ;  /* 0x000000030a0a7836 */ /* 0x000fe20000000000 */
[----:B------:R-:W-:Y:S01]  /*0840*/  ISETP.LT.OR P1, PT, R8, RZ, P1 ;  /* 0x000000ff0800720c */ /* 0x000fe20000f21670 */
[----:B------:R-:W-:Y:S01]  /*0850*/  VIADD R8, R2, UR5 ;  /* 0x0000000502087c36 */ /* 0x000fe20008000000 */
[----:B------:R-:W-:-:S02]  /*0860*/  ISETP.GE.AND P2, PT, R11, UR7, PT ;  /* 0x000000070b007c0c */ /* 0x000fc4000bf46270 */
[----:B------:R-:W-:Y:S01]  /*0870*/  ISETP.GE.AND P4, PT, R10, UR7, PT ;  /* 0x000000070a007c0c */ /* 0x000fe2000bf86270 */
[----:B------:R-:W-:Y:S01]  /*0880*/  IMAD R17, R8, 0x4, R3 ;  /* 0x0000000408117824 */ /* 0x000fe200078e0203 */
[----:B------:R-:W-:Y:S02]  /*0890*/  ISETP.LT.OR P2, PT, R11, RZ, P2 ;  /* 0x000000ff0b00720c */ /* 0x000fe40001741670 */
[----:B------:R-:W-:Y:S02]  /*08a0*/  ISETP.LT.OR P4, PT, R10, RZ, P4 ;  /* 0x000000ff0a00720c */ /* 0x000fe40002781670 */
[----:B0-----:R-:W-:Y:S01]  /*08b0*/  IADD3 R9, PT, PT, R9, UR5, RZ ;  /* 0x0000000509097c10 */ /* 0x001fe2000fffe0ff */
[----:B------:R-:W-:Y:S02]  /*08c0*/  UIADD3 UR5, UPT, UPT, UR5, 0x4, URZ ;  /* 0x0000000405057890 */ /* 0x000fe4000fffe0ff */
[----:B------:R-:W-:Y:S02]  /*08d0*/  @!P1 LDS R11, [R17+0x4] ;  /* 0x00000400110b9984 */ /* 0x000fe40000000800 */
[----:B------:R-:W-:-:S02]  /*08e0*/  IMAD R16, R9, 0x4, R4 ;  /* 0x0000000409107824 */ /* 0x000fc400078e0204 */
[----:B------:R-:W-:Y:S04]  /*08f0*/  @!P0 LDS R9, [R17] ;  /* 0x0000000011098984 */ /* 0x000fe80000000800 */
[----:B------:R-:W0:Y:S04]  /*0900*/  @!P0 LDS R8, [R16] ;  /* 0x0000000010088984 */ /* 0x000e280000000800 */
[----:B------:R-:W1:Y:S04]  /*0910*/  @!P1 LDS R10, [R16+0x4] ;  /* 0x00000400100a9984 */ /* 0x000e680000000800 */
[----:B------:R-:W-:Y:S04]  /*0920*/  @!P2 LDS R13, [R17+0x8] ;  /* 0x00000800110da984 */ /* 0x000fe80000000800 */
[----:B------:R-:W2:Y:S04]  /*0930*/  @!P2 LDS R12, [R16+0x8] ;  /* 0x00000800100ca984 */ /* 0x000ea80000000800 */
[----:B------:R-:W-:Y:S04]  /*0940*/  @!P4 LDS R15, [R17+0xc] ;  /* 0x00000c00110fc984 */ /* 0x000fe80000000800 */
[----:B------:R-:W3:Y:S01]  /*0950*/  @!P4 LDS R14, [R16+0xc] ;  /* 0x00000c00100ec984 */ /* 0x000ee20000000800 */
[----:B0-----:R-:W-:Y:S01]  /*0960*/  @!P0 FFMA R6, R9, R8, R6 ;  /* 0x0000000809068223 */ /* 0x001fe20000000006 */
[----:B------:R-:W-:-:S03]  /*0970*/  @!P0 FADD R5, R5, R8 ;  /* 0x0000000805058221 */ /* 0x000fc60000000000 */
[----:B-1----:R-:W-:Y:S01]  /*0980*/  @!P1 FFMA R6, R11, R10, R6 ;  /* 0x0000000a0b069223 */ /* 0x002fe20000000006 */
[----:B------:R-:W-:-:S03]  /*0990*/  @!P1 FADD R5, R5, R10 ;  /* 0x0000000a05059221 */ /* 0x000fc60000000000 */
[----:B--2---:R-:W-:Y:S01]  /*09a0*/  @!P2 FFMA R6, R13, R12, R6 ;  /* 0x0000000c0d06a223 */ /* 0x004fe20000000006 */
[----:B------:R-:W-:-:S03]  /*09b0*/  @!P2 FADD R5, R5, R12 ;  /* 0x0000000c0505a221 */ /* 0x000fc60000000000 */
[----:B---3--:R-:W-:Y:S01]  /*09c0*/  @!P4 FFMA R6, R15, R14, R6 ;  /* 0x0000000e0f06c223 */ /* 0x008fe20000000006 */
[----:B------:R-:W-:-:S07]  /*09d0*/  @!P4 FADD R5, R5, R14 ;  /* 0x0000000e0505c221 */ /* 0x000fce0000000000 */
.L_x_31:
[----:B------:R-:W-:Y:S05]  /*09e0*/  @P3 BRA `(.L_x_32) ;  /* 0x00000000004c3947 */ /* 0x000fea0003800000 */
[----:B------:R-:W-:-:S05]  /*09f0*/  VIADD R8, R0, UR5 ;  /* 0x0000000500087c36 */ /* 0x000fca0008000000 */
[C---:B------:R-:W-:Y:S02]  /*0a00*/  IADD3 R9, PT, PT, R8.reuse, 0x1, RZ ;  /* 0x0000000108097810 */ /* 0x040fe40007ffe0ff */
[C---:B------:R-:W-:Y:S02]  /*0a10*/  ISETP.GE.AND P0, PT, R8.reuse, UR7, PT ;  /* 0x0000000708007c0c */ /* 0x040fe4000bf06270 */
[C---:B------:R-:W-:Y:S02]  /*0a20*/  ISETP.GE.AND P1, PT, R9.reuse, UR7, PT ;  /* 0x0000000709007c0c */ /* 0x040fe4000bf26270 */
[----:B------:R-:W-:Y:S01]  /*0a30*/  ISETP.LT.OR P0, PT, R8, RZ, P0 ;  /* 0x000000ff0800720c */ /* 0x000fe20000701670 */
[----:B------:R-:W-:Y:S01]  /*0a40*/  VIADD R8, R2, UR5 ;  /* 0x0000000502087c36 */ /* 0x000fe20008000000 */
[----:B------:R-:W-:Y:S01]  /*0a50*/  ISETP.LT.OR P1, PT, R9, RZ, P1 ;  /* 0x000000ff0900720c */ /* 0x000fe20000f21670 */
[----:B------:R-:W-:Y:S01]  /*0a60*/  VIADD R9, R7, UR5 ;  /* 0x0000000507097c36 */ /* 0x000fe20008000000 */
[----:B------:R-:W-:Y:S01]  /*0a70*/  UIADD3 UR5, UPT, UPT, UR5, 0x2, URZ ;  /* 0x0000000205057890 */ /* 0x000fe2000fffe0ff */
[----:B------:R-:W-:-:S03]  /*0a80*/  IMAD R13, R8, 0x4, R3 ;  /* 0x00000004080d7824 */ /* 0x000fc600078e0203 */
[----:B------:R-:W-:-:S05]  /*0a90*/  LEA R12, R9, R4, 0x2 ;  /* 0x00000004090c7211 */ /* 0x000fca00078e10ff */
[----:B------:R-:W-:Y:S04]  /*0aa0*/  @!P0 LDS R9, [R13] ;  /* 0x000000000d098984 */ /* 0x000fe80000000800 */
[----:B------:R-:W0:Y:S04]  /*0ab0*/  @!P0 LDS R8, [R12] ;  /* 0x000000000c088984 */ /* 0x000e280000000800 */
[----:B------:R-:W-:Y:S04]  /*0ac0*/  @!P1 LDS R11, [R13+0x4] ;  /* 0x000004000d0b9984 */ /* 0x000fe80000000800 */
[----:B------:R-:W1:Y:S01]  /*0ad0*/  @!P1 LDS R10, [R12+0x4] ;  /* 0x000004000c0a9984 */ /* 0x000e620000000800 */
[----:B0-----:R-:W-:Y:S01]  /*0ae0*/  @!P0 FFMA R6, R9, R8, R6 ;  /* 0x0000000809068223 */ /* 0x001fe20000000006 */
[----:B------:R-:W-:-:S03]  /*0af0*/  @!P0 FADD R5, R5, R8 ;  /* 0x0000000805058221 */ /* 0x000fc60000000000 */
[----:B-1----:R-:W-:Y:S01]  /*0b00*/  @!P1 FFMA R6, R11, R10, R6 ;  /* 0x0000000a0b069223 */ /* 0x002fe20000000006 */
[----:B------:R-:W-:-:S07]  /*0b10*/  @!P1 FADD R5, R5, R10 ;  /* 0x0000000a05059221 */ /* 0x000fce0000000000 */
.L_x_32:
[----:B------:R-:W-:-:S05]  /*0b20*/  VIADD R0, R0, UR5 ;  /* 0x0000000500007c36 */ /* 0x000fca0008000000 */
[----:B------:R-:W-:-:S04]  /*0b30*/  ISETP.GE.AND P0, PT, R0, UR7, PT ;  /* 0x0000000700007c0c */ /* 0x000fc8000bf06270 */
[----:B------:R-:W-:-:S13]  /*0b40*/  ISETP.LT.OR P0, PT, R0, RZ, P0 ;  /* 0x000000ff0000720c */ /* 0x000fda0000701670 */
[----:B------:R-:W-:Y:S02]  /*0b50*/  @!P0 VIADD R0, R2, UR5 ;  /* 0x0000000502008c36 */ /* 0x000fe40008000000 */
[----:B------:R-:W-:-:S03]  /*0b60*/  @!P0 VIADD R7, R7, UR5 ;  /* 0x0000000507078c36 */ /* 0x000fc60008000000 */
[----:B------:R-:W-:Y:S01]  /*0b70*/  @!P0 LEA R0, R0, R3, 0x2 ;  /* 0x0000000300008211 */ /* 0x000fe200078e10ff */
[----:B------:R-:W-:-:S04]  /*0b80*/  @!P0 IMAD R7, R7, 0x4, R4 ;  /* 0x0000000407078824 */ /* 0x000fc800078e0204 */
[----:B------:R-:W-:Y:S04]  /*0b90*/  @!P0 LDS R3, [R0] ;  /* 0x0000000000038984 */ /* 0x000fe80000000800 */
[----:B------:R-:W0:Y:S02]  /*0ba0*/  @!P0 LDS R4, [R7] ;  /* 0x0000000007048984 */ /* 0x000e240000000800 */
[----:B0-----:R-:W-:Y:S01]  /*0bb0*/  @!P0 FFMA R6, R3, R4, R6 ;  /* 0x0000000403068223 */ /* 0x001fe20000000006 */
[----:B------:R-:W-:-:S07]  /*0bc0*/  @!P0 FADD R5, R5, R4 ;  /* 0x0000000405058221 */ /* 0x000fce0000000000 */
.L_x_28:
[----:B------:R-:W1:Y:S01]  /*0bd0*/  MUFU.RCP R0, R5 ;  /* 0x0000000500007308 */ /* 0x000e620000001000 */
[----:B------:R-:W-:Y:S07]  /*0be0*/  BSSY.RECONVERGENT B0, `(.L_x_33) ;  /* 0x000000d000007945 */ /* 0x000fee0003800200 */
[----:B------:R-:W2:Y:S01]  /*0bf0*/  FCHK P0, R6, R5 ;  /* 0x0000000506007302 */ /* 0x000ea20000000000 */
[----:B-1----:R-:W-:-:S04]  /*0c00*/  FFMA R3, R0, -R5, 1 ;  /* 0x3f80000000037423 */ /* 0x002fc80000000805 */
[----:B------:R-:W-:-:S04]  /*0c10*/  FFMA R0, R0, R3, R0 ;  /* 0x0000000300007223 */ /* 0x000fc80000000000 */
[----:B------:R-:W-:-:S04]  /*0c20*/  FFMA R3, R0, R6, RZ ;  /* 0x0000000600037223 */ /* 0x000fc800000000ff */
[----:B------:R-:W-:-:S04]  /*0c30*/  FFMA R4, R3, -R5, R6 ;  /* 0x8000000503047223 */ /* 0x000fc80000000006 */
[----:B0-----:R-:W-:Y:S01]  /*0c40*/  FFMA R7, R0, R4, R3 ;  /* 0x0000000400077223 */ /* 0x001fe20000000003 */
[----:B--2---:R-:W-:Y:S06]  /*0c50*/  @!P0 BRA `(.L_x_34) ;  /* 0x0000000000148947 */ /* 0x004fec0003800000 */
[----:B------:R-:W-:Y:S01]  /*0c60*/  IMAD.MOV.U32 R0, RZ, RZ, R6 ;  /* 0x000000ffff007224 */ /* 0x000fe200078e0006 */
[----:B------:R-:W-:Y:S01]  /*0c70*/  MOV R4, 0xca0 ;  /* 0x00000ca000047802 */ /* 0x000fe20000000f00 */
[----:B------:R-:W-:-:S07]  /*0c80*/  IMAD.MOV.U32 R3, RZ, RZ, R5 ;  /* 0x000000ffff037224 */ /* 0x000fce00078e0005 */
[----:B------:R-:W-:Y:S05]  /*0c90*/  CALL.REL.NOINC `($__internal_1_$__cuda_sm3x_div_rn_noftz_f32_slowpath) ;  /* 0x0000000000187944 */ /* 0x000fea0003c00000 */
[----:B------:R-:W-:-:S07]  /*0ca0*/  MOV R7, R0 ;  /* 0x0000000000077202 */ /* 0x000fce0000000f00 */
.L_x_34:
[----:B------:R-:W-:Y:S05]  /*0cb0*/  BSYNC.RECONVERGENT B0 ;  /* 0x0000000000007941 */ /* 0x000fea0003800200 */
.L_x_33:
[----:B------:R-:W0:Y:S02]  /*0cc0*/  LDC.64 R4, c[0x0][0x398] ;  /* 0x0000e600ff047b82 */ /* 0x000e240000000a00 */
[----:B0-----:R-:W-:-:S05]  /*0cd0*/  IMAD.WIDE R2, R2, 0x4, R4 ;  /* 0x0000000402027825 */ /* 0x001fca00078e0204 */
[----:B------:R-:W-:Y:S01]  /*0ce0*/  STG.E desc[UR8][R2.64], R7 ;  /* 0x0000000702007986 */ /* 0x000fe2000c101908 */
[----:B------:R-:W-:Y:S05]  /*0cf0*/  EXIT ;  /* 0x000000000000794d */ /* 0x000fea0003800000 */
        .weak           $__internal_1_$__cuda_sm3x_div_rn_noftz_f32_slowpath
        .type           $__internal_1_$__cuda_sm3x_div_rn_noftz_f32_slowpath,@function
        .size           $__internal_1_$__cuda_sm3x_div_rn_noftz_f32_slowpath,(.L_x_83 - $__internal_1_$__cuda_sm3x_div_rn_noftz_f32_slowpath)
$__internal_1_$__cuda_sm3x_div_rn_noftz_f32_slowpath:
[----:B------:R-:W-:Y:S01]  /*0d00*/  SHF.R.U32.HI R6, RZ, 0x17, R3 ;  /* 0x00000017ff067819 */ /* 0x000fe20000011603 */
[----:B------:R-:W-:Y:S01]  /*0d10*/  BSSY.RECONVERGENT B1, `(.L_x_35) ;  /* 0x0000062000017945 */ /* 0x000fe20003800200 */
[----:B------:R-:W-:Y:S02]  /*0d20*/  SHF.R.U32.HI R5, RZ, 0x17, R0 ;  /* 0x00000017ff057819 */ /* 0x000fe40000011600 */
[----:B------:R-:W-:Y:S02]  /*0d30*/  LOP3.LUT R10, R6, 0xff, RZ, 0xc0, !PT ;  /* 0x000000ff060a7812 */ /* 0x000fe400078ec0ff */
[----:B------:R-:W-:-:S03]  /*0d40*/  LOP3.LUT R8, R5, 0xff, RZ, 0xc0, !PT ;  /* 0x000000ff05087812 */ /* 0x000fc600078ec0ff */
[----:B------:R-:W-:Y:S02]  /*0d50*/  VIADD R7, R10, 0xffffffff ;  /* 0xffffffff0a077836 */ /* 0x000fe40000000000 */
[----:B------:R-:W-:-:S03]  /*0d60*/  VIADD R6, R8, 0xffffffff ;  /* 0xffffffff08067836 */ /* 0x000fc60000000000 */
[----:B------:R-:W-:-:S04]  /*0d70*/  ISETP.GT.U32.AND P0, PT, R7, 0xfd, PT ;  /* 0x000000fd0700780c */ /* 0x000fc80003f04070 */
[----:B------:R-:W-:-:S13]  /*0d80*/  ISETP.GT.U32.OR P0, PT, R6, 0xfd, P0 ;  /* 0x000000fd0600780c */ /* 0x000fda0000704470 */
[----:B------:R-:W-:Y:S01]  /*0d90*/  @!P0 IMAD.MOV.U32 R5, RZ, RZ, RZ ;  /* 0x000000ffff058224 */ /* 0x000fe200078e00ff */
[----:B------:R-:W-:Y:S06]  /*0da0*/  @!P0 BRA `(.L_x_36) ;  /* 0x00000000005c8947 */ /* 0x000fec0003800000 */
[----:B------:R-:W-:Y:S02]  /*0db0*/  FSETP.GTU.FTZ.AND P0, PT, |R0|, +INF , PT ;  /* 0x7f8000000000780b */ /* 0x000fe40003f1c200 */
[----:B------:R-:W-:-:S04]  /*0dc0*/  FSETP.GTU.FTZ.AND P1, PT, |R3|, +INF , PT ;  /* 0x7f8000000300780b */ /* 0x000fc80003f3c200 */
[----:B------:R-:W-:-:S13]  /*0dd0*/  PLOP3.LUT P0, PT, P0, P1, PT, 0xf8, 0x8f ;  /* 0x00000000008f781c */ /* 0x000fda0000703f70 */
[----:B------:R-:W-:Y:S05]  /*0de0*/  @P0 BRA `(.L_x_37) ;  /* 0x00000004004c0947 */ /* 0x000fea0003800000 */
[----:B------:R-:W-:-:S13]  /*0df0*/  LOP3.LUT P0, RZ, R3, 0x7fffffff, R0, 0xc8, !PT ;  /* 0x7fffffff03ff7812 */ /* 0x000fda000780c800 */
[----:B------:R-:W-:Y:S05]  /*0e00*/  @!P0 BRA `(.L_x_38) ;  /* 0x00000004003c8947 */ /* 0x000fea0003800000 */
[C---:B------:R-:W-:Y:S02]  /*0e10*/  FSETP.NEU.FTZ.AND P0, PT, |R0|.reuse, +INF , PT ;  /* 0x7f8000000000780b */ /* 0x040fe40003f1d200 */
[----:B------:R-:W-:Y:S02]  /*0e20*/  FSETP.NEU.FTZ.AND P2, PT, |R3|, +INF , PT ;  /* 0x7f8000000300780b */ /* 0x000fe40003f5d200 */
[----:B------:R-:W-:-:S11]  /*0e30*/  FSETP.NEU.FTZ.AND P1, PT, |R0|, +INF , PT ;  /* 0x7f8000000000780b */ /* 0x000fd60003f3d200 */
[----:B------:R-:W-:Y:S05]  /*0e40*/  @!P2 BRA !P0, `(.L_x_38) ;  /* 0x00000004002ca947 */ /* 0x000fea0004000000 */
[----:B------:R-:W-:-:S04]  /*0e50*/  LOP3.LUT P0, RZ, R0, 0x7fffffff, RZ, 0xc0, !PT ;  /* 0x7fffffff00ff7812 */ /* 0x000fc8000780c0ff */
[----:B------:R-:W-:-:S13]  /*0e60*/  PLOP3.LUT P0, PT, P2, P0, PT, 0x2f, 0xf2 ;  /* 0x0000000000f2781c */ /* 0x000fda0001700577 */
[----:B------:R-:W-:Y:S05]  /*0e70*/  @P0 BRA `(.L_x_39) ;  /* 0x0000000400180947 */ /* 0x000fea0003800000 */
[----:B------:R-:W-:-:S04]  /*0e80*/  LOP3.LUT P0, RZ, R3, 0x7fffffff, RZ, 0xc0, !PT ;  /* 0x7fffffff03ff7812 */ /* 0x000fc8000780c0ff */
[----:B------:R-:W-:-:S13]  /*0e90*/  PLOP3.LUT P0, PT, P1, P0, PT, 0x2f, 0xf2 ;  /* 0x0000000000f2781c */ /* 0x000fda0000f00577 */
[----:B------:R-:W-:Y:S05]  /*0ea0*/  @P0 BRA `(.L_x_40) ;  /* 0x0000000400000947 */ /* 0x000fea0003800000 */
[----:B------:R-:W-:Y:S02]  /*0eb0*/  ISETP.GE.AND P0, PT, R6, RZ, PT ;  /* 0x000000ff0600720c */ /* 0x000fe40003f06270 */
[----:B------:R-:W-:-:S11]  /*0ec0*/  ISETP.GE.AND P1, PT, R7, RZ, PT ;  /* 0x000000ff0700720c */ /* 0x000fd60003f26270 */
[----:B------:R-:W-:Y:S01]  /*0ed0*/  @P0 MOV R5, RZ ;  /* 0x000000ff00050202 */ /* 0x000fe20000000f00 */
[----:B------:R-:W-:Y:S02]  /*0ee0*/  @!P0 IMAD.MOV.U32 R5, RZ, RZ, -0x40 ;  /* 0xffffffc0ff058424 */ /* 0x000fe400078e00ff */
[----:B------:R-:W-:Y:S01]  /*0ef0*/  @!P0 FFMA R0, R0, 1.84467440737095516160e+19, RZ ;  /* 0x5f80000000008823 */ /* 0x000fe200000000ff */
[----:B------:R-:W-:Y:S01]  /*0f00*/  @!P1 FFMA R3, R3, 1.84467440737095516160e+19, RZ ;  /* 0x5f80000003039823 */ /* 0x000fe200000000ff */
[----:B------:R-:W-:-:S07]  /*0f10*/  @!P1 VIADD R5, R5, 0x40 ;  /* 0x0000004005059836 */ /* 0x000fce0000000000 */
.L_x_36:
[----:B------:R-:W-:Y:S01]  /*0f20*/  LEA R6, R10, 0xc0800000, 0x17 ;  /* 0xc08000000a067811 */ /* 0x000fe200078eb8ff */
[----:B------:R-:W-:Y:S04]  /*0f30*/  BSSY.RECONVERGENT B2, `(.L_x_41) ;  /* 0x0000036000027945 */ /* 0x000fe80003800200 */
[----:B------:R-:W-:Y:S01]  /*0f40*/  IMAD.IADD R6, R3, 0x1, -R6 ;  /* 0x0000000103067824 */ /* 0x000fe200078e0a06 */
[----:B------:R-:W-:-:S03]  /*0f50*/  IADD3 R3, PT, PT, R8, -0x7f, RZ ;  /* 0xffffff8108037810 */ /* 0x000fc60007ffe0ff */
[----:B------:R0:W1:Y:S01]  /*0f60*/  MUFU.RCP R7, R6 ;  /* 0x0000000600077308 */ /* 0x0000620000001000 */
[----:B------:R-:W-:Y:S01]  /*0f70*/  FADD.FTZ R9, -R6, -RZ ;  /* 0x800000ff06097221 */ /* 0x000fe20000010100 */
[C---:B------:R-:W-:Y:S01]  /*0f80*/  IMAD R0, R3.reuse, -0x800000, R0 ;  /* 0xff80000003007824 */ /* 0x040fe200078e0200 */
[----:B0-----:R-:W-:-:S05]  /*0f90*/  IADD3 R6, PT, PT, R3, 0x7f, -R10 ;  /* 0x0000007f03067810 */ /* 0x001fca0007ffe80a */
[----:B------:R-:W-:Y:S02]  /*0fa0*/  IMAD.IADD R6, R6, 0x1, R5 ;  /* 0x0000000106067824 */ /* 0x000fe400078e0205 */
[----:B-1----:R-:W-:-:S04]  /*0fb0*/  FFMA R8, R7, R9, 1 ;  /* 0x3f80000007087423 */ /* 0x002fc80000000009 */
[----:B------:R-:W-:-:S04]  /*0fc0*/  FFMA R12, R7, R8, R7 ;  /* 0x00000008070c7223 */ /* 0x000fc80000000007 */
[----:B------:R-:W-:-:S04]  /*0fd0*/  FFMA R7, R0, R12, RZ ;  /* 0x0000000c00077223 */ /* 0x000fc800000000ff */
[----:B------:R-:W-:-:S04]  /*0fe0*/  FFMA R8, R9, R7, R0 ;  /* 0x0000000709087223 */ /* 0x000fc80000000000 */
[----:B------:R-:W-:-:S04]  /*0ff0*/  FFMA R7, R12, R8, R7 ;  /* 0x000000080c077223 */ /* 0x000fc80000000007 */
[----:B------:R-:W-:-:S04]  /*1000*/  FFMA R8, R9, R7, R0 ;  /* 0x0000000709087223 */ /* 0x000fc80000000000 */
[----:B------:R-:W-:-:S05]  /*1010*/  FFMA R0, R12, R8, R7 ;  /* 0x000000080c007223 */ /* 0x000fca0000000007 */
[----:B------:R-:W-:-:S04]  /*1020*/  SHF.R.U32.HI R3, RZ, 0x17, R0 ;  /* 0x00000017ff037819 */ /* 0x000fc80000011600 */
[----:B------:R-:W-:-:S05]  /*1030*/  LOP3.LUT R3, R3, 0xff, RZ, 0xc0, !PT ;  /* 0x000000ff03037812 */ /* 0x000fca00078ec0ff */
[----:B------:R-:W-:-:S04]  /*1040*/  IMAD.IADD R9, R3, 0x1, R6 ;  /* 0x0000000103097824 */ /* 0x000fc800078e0206 */
[----:B------:R-:W-:-:S05]  /*1050*/  VIADD R3, R9, 0xffffffff ;  /* 0xffffffff09037836 */ /* 0x000fca0000000000 */
[----:B------:R-:W-:-:S13]  /*1060*/  ISETP.GE.U32.AND P0, PT, R3, 0xfe, PT ;  /* 0x000000fe0300780c */ /* 0x000fda0003f06070 */
[----:B------:R-:W-:Y:S05]  /*1070*/  @!P0 BRA `(.L_x_42) ;  /* 0x0000000000808947 */ /* 0x000fea0003800000 */
[----:B------:R-:W-:-:S13]  /*1080*/  ISETP.GT.AND P0, PT, R9, 0xfe, PT ;  /* 0x000000fe0900780c */ /* 0x000fda0003f04270 */
[----:B------:R-:W-:Y:S05]  /*1090*/  @P0 BRA `(.L_x_43) ;  /* 0x00000000006c0947 */ /* 0x000fea0003800000 */
[----:B------:R-:W-:-:S13]  /*10a0*/  ISETP.GE.AND P0, PT, R9, 0x1, PT ;  /* 0x000000010900780c */ /* 0x000fda0003f06270 */
[----:B------:R-:W-:Y:S05]  /*10b0*/  @P0 BRA `(.L_x_44) ;  /* 0x0000000000740947 */ /* 0x000fea0003800000 */
[----:B------:R-:W-:Y:S02]  /*10c0*/  ISETP.GE.AND P0, PT, R9, -0x18, PT ;  /* 0xffffffe80900780c */ /* 0x000fe40003f06270 */
[----:B------:R-:W-:-:S11]  /*10d0*/  LOP3.LUT R0, R0, 0x80000000, RZ, 0xc0, !PT ;  /* 0x8000000000007812 */ /* 0x000fd600078ec0ff */
[----:B------:R-:W-:Y:S05]  /*10e0*/  @!P0 BRA `(.L_x_44) ;  /* 0x0000000000688947 */ /* 0x000fea0003800000 */
[CCC-:B------:R-:W-:Y:S01]  /*10f0*/  FFMA.RZ R3, R12.reuse, R8.reuse, R7.reuse ;  /* 0x000000080c037223 */ /* 0x1c0fe2000000c007 */
[CCC-:B------:R-:W-:Y:S01]  /*1100*/  FFMA.RM R6, R12.reuse, R8.reuse, R7.reuse ;  /* 0x000000080c067223 */ /* 0x1c0fe20000004007 */
[C---:B------:R-:W-:Y:S02]  /*1110*/  ISETP.NE.AND P2, PT, R9.reuse, RZ, PT ;  /* 0x000000ff0900720c */ /* 0x040fe40003f45270 */
[----:B------:R-:W-:Y:S02]  /*1120*/  ISETP.NE.AND P1, PT, R9, RZ, PT ;  /* 0x000000ff0900720c */ /* 0x000fe40003f25270 */
[----:B------:R-:W-:Y:S01]  /*1130*/  LOP3.LUT R5, R3, 0x7fffff, RZ, 0xc0, !PT ;  /* 0x007fffff03057812 */ /* 0x000fe200078ec0ff */
[----:B------:R-:W-:Y:S01]  /*1140*/  FFMA.RP R3, R12, R8, R7 ;  /* 0x000000080c037223 */ /* 0x000fe20000008007 */
[----:B------:R-:W-:Y:S01]  /*1150*/  IADD3 R8, PT, PT, R9, 0x20, RZ ;  /* 0x0000002009087810 */ /* 0x000fe20007ffe0ff */
[----:B------:R-:W-:Y:S01]  /*1160*/  IMAD.MOV R7, RZ, RZ, -R9 ;  /* 0x000000ffff077224 */ /* 0x000fe200078e0a09 */
[----:B------:R-:W-:-:S02]  /*1170*/  LOP3.LUT R5, R5, 0x800000, RZ, 0xfc, !PT ;  /* 0x0080000005057812 */ /* 0x000fc400078efcff */
[----:B------:R-:W-:Y:S02]  /*1180*/  FSETP.NEU.FTZ.AND P0, PT, R3, R6, PT ;  /* 0x000000060300720b */ /* 0x000fe40003f1d000 */
[----:B------:R-:W-:Y:S02]  /*1190*/  SHF.L.U32 R8, R5, R8, RZ ;  /* 0x0000000805087219 */ /* 0x000fe400000006ff */
[----:B------:R-:W-:Y:S02]  /*11a0*/  SEL R6, R7, RZ, P2 ;  /* 0x000000ff07067207 */ /* 0x000fe40001000000 */
[----:B------:R-:W-:Y:S02]  /*11b0*/  ISETP.NE.AND P1, PT, R8, RZ, P1 ;  /* 0x000000ff0800720c */ /* 0x000fe40000f25270 */
[----:B------:R-:W-:Y:S02]  /*11c0*/  SHF.R.U32.HI R6, RZ, R6, R5 ;  /* 0x00000006ff067219 */ /* 0x000fe40000011605 */
[----:B------:R-:W-:-:S02]  /*11d0*/  PLOP3.LUT P0, PT, P0, P1, PT, 0xf8, 0x8f ;  /* 0x00000000008f781c */ /* 0x000fc40000703f70 */
[----:B------:R-:W-:Y:S02]  /*11e0*/  SHF.R.U32.HI R8, RZ, 0x1, R6 ;  /* 0x00000001ff087819 */ /* 0x000fe40000011606 */
[----:B------:R-:W-:-:S04]  /*11f0*/  SEL R3, RZ, 0x1, !P0 ;  /* 0x00000001ff037807 */ /* 0x000fc80004000000 */
[----:B------:R-:W-:-:S04]  /*1200*/  LOP3.LUT R3, R3, 0x1, R8, 0xf8, !PT ;  /* 0x0000000103037812 */ /* 0x000fc800078ef808 */
[----:B------:R-:W-:-:S05]  /*1210*/  LOP3.LUT R3, R3, R6, RZ, 0xc0, !PT ;  /* 0x0000000603037212 */ /* 0x000fca00078ec0ff */
[----:B------:R-:W-:-:S05]  /*1220*/  IMAD.IADD R3, R8, 0x1, R3 ;  /* 0x0000000108037824 */ /* 0x000fca00078e0203 */
[----:B------:R-:W-:Y:S01]  /*1230*/  LOP3.LUT R0, R3, R0, RZ, 0xfc, !PT ;  /* 0x0000000003007212 */ /* 0x000fe200078efcff */
[----:B------:R-:W-:Y:S06]  /*1240*/  BRA `(.L_x_44) ;  /* 0x0000000000107947 */ /* 0x000fec0003800000 */
.L_x_43:
[----:B------:R-:W-:-:S04]  /*1250*/  LOP3.LUT R0, R0, 0x80000000, RZ, 0xc0, !PT ;  /* 0x8000000000007812 */ /* 0x000fc800078ec0ff */
[----:B------:R-:W-:Y:S01]  /*1260*/  LOP3.LUT R0, R0, 0x7f800000, RZ, 0xfc, !PT ;  /* 0x7f80000000007812 */ /* 0x000fe200078efcff */
[----:B------:R-:W-:Y:S06]  /*1270*/  BRA `(.L_x_44) ;  /* 0x0000000000047947 */ /* 0x000fec0003800000 */
.L_x_42:
[----:B------:R-:W-:-:S07]  /*1280*/  LEA R0, R6, R0, 0x17 ;  /* 0x0000000006007211 */ /* 0x000fce00078eb8ff */
.L_x_44:
[----:B------:R-:W-:Y:S05]  /*1290*/  BSYNC.RECONVERGENT B2 ;  /* 0x0000000000027941 */ /* 0x000fea0003800200 */
.L_x_41:
[----:B------:R-:W-:Y:S05]  /*12a0*/  BRA `(.L_x_45) ;  /* 0x0000000000207947 */ /* 0x000fea0003800000 */
.L_x_40:
[----:B------:R-:W-:-:S04]  /*12b0*/  LOP3.LUT R0, R3, 0x80000000, R0, 0x48, !PT ;  /* 0x8000000003007812 */ /* 0x000fc800078e4800 */
[----:B------:R-:W-:Y:S01]  /*12c0*/  LOP3.LUT R0, R0, 0x7f800000, RZ, 0xfc, !PT ;  /* 0x7f80000000007812 */ /* 0x000fe200078efcff */
[----:B------:R-:W-:Y:S06]  /*12d0*/  BRA `(.L_x_45) ;  /* 0x0000000000147947 */ /* 0x000fec0003800000 */
.L_x_39:
[----:B------:R-:W-:Y:S01]  /*12e0*/  LOP3.LUT R0, R3, 0x80000000, R0, 0x48, !PT ;  /* 0x8000000003007812 */ /* 0x000fe200078e4800 */
[----:B------:R-:W-:Y:S06]  /*12f0*/  BRA `(.L_x_45) ;  /* 0x00000000000c7947 */ /* 0x000fec0003800000 */
.L_x_38:
[----:B------:R-:W0:Y:S01]  /*1300*/  MUFU.RSQ R0, -QNAN ;  /* 0xffc0000000007908 */ /* 0x000e220000001400 */
[----:B------:R-:W-:Y:S05]  /*1310*/  BRA `(.L_x_45) ;  /* 0x0000000000047947 */ /* 0x000fea0003800000 */
.L_x_37:
[----:B------:R-:W-:-:S07]  /*1320*/  FADD.FTZ R0, R0, R3 ;  /* 0x0000000300007221 */ /* 0x000fce0000010000 */
.L_x_45:
[----:B------:R-:W-:Y:S05]  /*1330*/  BSYNC.RECONVERGENT B1 ;  /* 0x0000000000017941 */ /* 0x000fea0003800200 */
.L_x_35:
[----:B------:R-:W-:-:S04]  /*1340*/  IMAD.MOV.U32 R5, RZ, RZ, 0x0 ;  /* 0x00000000ff057424 */ /* 0x000fc800078e00ff */
[----:B0-----:R-:W-:Y:S05]  /*1350*/  RET.REL.NODEC R4 `(_Z19GaussianBlurXSharediPhPfS0_ii) ;  /* 0xffffffec04287950 */ /* 0x001fea0003c3ffff */
.L_x_46:
        /* <DEDUP_REMOVED lines=10> */
.L_x_83:


//--------------------- .text._Z13GaussianBlurYiPfS_iiPs --------------------------
	.section	.text._Z13GaussianBlurYiPfS_iiPs,"ax",@progbits
	.align	128
        .global         _Z13GaussianBlurYiPfS_iiPs
        .type           _Z13GaussianBlurYiPfS_iiPs,@function
        .size           _Z13GaussianBlurYiPfS_iiPs,(.L_x_84 - _Z13GaussianBlurYiPfS_iiPs)
        .other          _Z13GaussianBlurYiPfS_iiPs,@"STO_CUDA_ENTRY STV_DEFAULT"
_Z13GaussianBlurYiPfS_iiPs:
.text._Z13GaussianBlurYiPfS_iiPs:
[----:B------:R-:W-:Y:S01]  /*0000*/  LDC R1, c[0x0][0x37c] ;  /* 0x0000df00ff017b82 */ /* 0x000fe20000000800 */
[----:B------:R-:W0:Y:S07]  /*0010*/  S2R R3, SR_TID.X ;  /* 0x0000000000037919 */ /* 0x000e2e0000002100 */
[----:B------:R-:W0:Y:S01]  /*0020*/  S2UR UR4, SR_CTAID.X ;  /* 0x00000000000479c3 */ /* 0x000e220000002500 */
[----:B------:R-:W1:Y:S01]  /*0030*/  LDCU.64 UR6, c[0x0][0x398] ;  /* 0x00007300ff0677ac */ /* 0x000e620008000a00 */
[----:B------:R-:W2:Y:S06]  /*0040*/  S2R R5, SR_TID.Y ;  /* 0x0000000000057919 */ /* 0x000eac0000002200 */
[----:B------:R-:W0:Y:S08]  /*0050*/  LDC R0, c[0x0][0x360] ;  /* 0x0000d800ff007b82 */ /* 0x000e300000000800 */
[----:B------:R-:W2:Y:S01]  /*0060*/  S2UR UR5, SR_CTAID.Y ;  /* 0x00000000000579c3 */ /* 0x000ea20000002600 */
[----:B-1----:R-:W-:-:S07]  /*0070*/  IMAD.U32 R15, RZ, RZ, UR7 ;  /* 0x00000007ff0f7e24 */ /* 0x002fce000f8e00ff */
[----:B------:R-:W2:Y:S01]  /*0080*/  LDC R2, c[0x0][0x364] ;  /* 0x0000d900ff027b82 */ /* 0x000ea20000000800 */
[----:B0-----:R-:W-:-:S05]  /*0090*/  IMAD R0, R0, UR4, R3 ;  /* 0x0000000400007c24 */ /* 0x001fca000f8e0203 */
[----:B------:R-:W-:Y:S01]  /*00a0*/  ISETP.GE.AND P0, PT, R0, R15, PT ;  /* 0x0000000f0000720c */ /* 0x000fe20003f06270 */
[----:B--2---:R-:W-:-:S05]  /*00b0*/  IMAD R3, R2, UR5, R5 ;  /* 0x0000000502037c24 */ /* 0x004fca000f8e0205 */
[----:B------:R-:W-:-:S13]  /*00c0*/  ISETP.GE.OR P0, PT, R3, UR6, P0 ;  /* 0x0000000603007c0c */ /* 0x000fda0008706670 */
[----:B------:R-:W-:Y:S05]  /*00d0*/  @P0 EXIT ;  /* 0x000000000000094d */ /* 0x000fea0003800000 */
[----:B------:R-:W0:Y:S01]  /*00e0*/  LDCU UR7, c[0x0][0x380] ;  /* 0x00007000ff0777ac */ /* 0x000e220008000800 */
[----:B------:R-:W-:Y:S01]  /*00f0*/  IMAD.MOV.U32 R6, RZ, RZ, 0x0 ;  /* 0x00000000ff067424 */ /* 0x000fe200078e00ff */
[----:B------:R-:W-:Y:S01]  /*0100*/  MOV R7, 0x7ff80000 ;  /* 0x7ff8000000077802 */ /* 0x000fe20000000f00 */
[----:B------:R-:W1:Y:S01]  /*0110*/  LDCU.64 UR8, c[0x0][0x358] ;  /* 0x00006b00ff0877ac */ /* 0x000e620008000a00 */
[----:B0-----:R-:W-:-:S09]  /*0120*/  UISETP.GE.AND UP0, UPT, UR7, URZ, UPT ;  /* 0x000000ff0700728c */ /* 0x001fd2000bf06270 */
[----:B-1----:R-:W-:Y:S05]  /*0130*/  BRA.U !UP0, `(.L_x_47) ;  /* 0x0000000d08a07547 */ /* 0x002fea000b800000 */
[----:B------:R-:W-:Y:S01]  /*0140*/  UISETP.GE.U32.AND UP0, UPT, UR7, 0x4, UPT ;  /* 0x000000040700788c */ /* 0x000fe2000bf06070 */
[----:B------:R-:W-:Y:S01]  /*0150*/  CS2R R4, SRZ ;  /* 0x0000000000047805 */ /* 0x000fe2000001ff00 */
[----:B------:R-:W-:-:S07]  /*0160*/  UIADD3 UR4, UPT, UPT, -UR7, URZ, URZ ;  /* 0x000000ff07047290 */ /* 0x000fce000fffe1ff */
[----:B------:R-:W-:Y:S05]  /*0170*/  BRA.U !UP0, `(.L_x_48) ;  /* 0x0000000508c87547 */ /* 0x000fea000b800000 */
[----:B------:R-:W0:Y:S01]  /*0180*/  LDC R8, c[0x0][0x39c] ;  /* 0x0000e700ff087b82 */ /* 0x000e220000000800 */
[----:B------:R-:W-:Y:S01]  /*0190*/  VIADD R7, R3, -UR7 ;  /* 0x8000000703077c36 */ /* 0x000fe20008000000 */
[----:B------:R-:W-:Y:S01]  /*01a0*/  USHF.L.U32 UR4, UR7, 0x1, URZ ;  /* 0x0000000107047899 */ /* 0x000fe200080006ff */
[----:B------:R-:W-:Y:S02]  /*01b0*/  HFMA2 R2, -RZ, RZ, 0, 1.78813934326171875e-07 ;  /* 0x00000003ff027431 */ /* 0x000fe400000001ff */
[----:B------:R-:W-:Y:S01]  /*01c0*/  IMAD.MOV.U32 R4, RZ, RZ, RZ ;  /* 0x000000ffff047224 */ /* 0x000fe200078e00ff */
[----:B------:R-:W-:Y:S01]  /*01d0*/  UIADD3 UR5, UPT, UPT, -UR7, 0x3, URZ ;  /* 0x0000000307057890 */ /* 0x000fe2000fffe1ff */
[C---:B------:R-:W-:Y:S01]  /*01e0*/  IADD3 R10, PT, PT, R7.reuse, 0x4, RZ ;  /* 0x00000004070a7810 */ /* 0x040fe20007ffe0ff */
[C---:B------:R-:W-:Y:S01]  /*01f0*/  IMAD R17, R7.reuse, R15, R15 ;  /* 0x0000000f07117224 */ /* 0x040fe200078e020f */
[----:B------:R-:W1:Y:S01]  /*0200*/  LDC.64 R12, c[0x0][0x388] ;  /* 0x0000e200ff0c7b82 */ /* 0x000e620000000a00 */
[C---:B------:R-:W-:Y:S01]  /*0210*/  IADD3 R21, PT, PT, R7.reuse, 0x7, RZ ;  /* 0x0000000707157810 */ /* 0x040fe20007ffe0ff */
[C---:B------:R-:W-:Y:S01]  /*0220*/  VIADD R23, R7.reuse, 0x2 ;  /* 0x0000000207177836 */ /* 0x040fe20000000000 */
[----:B------:R-:W-:Y:S01]  /*0230*/  ULOP3.LUT UR4, UR4, 0xfffffff8, URZ, 0xc0, !UPT ;  /* 0xfffffff804047892 */ /* 0x000fe2000f8ec0ff */
[C---:B------:R-:W-:Y:S01]  /*0240*/  VIADD R9, R7.reuse, 0x3 ;  /* 0x0000000307097836 */ /* 0x040fe20000000000 */
[----:B------:R-:W2:Y:S01]  /*0250*/  LDCU UR6, c[0x0][0x398] ;  /* 0x00007300ff0677ac */ /* 0x000ea20008000800 */
[----:B------:R-:W-:-:S02]  /*0260*/  VIADD R11, R7, 0x5 ;  /* 0x00000005070b7836 */ /* 0x000fc40000000000 */
[----:B------:R-:W-:Y:S01]  /*0270*/  VIADD R20, R7, 0x6 ;  /* 0x0000000607147836 */ /* 0x000fe20000000000 */
[----:B------:R-:W-:Y:S01]  /*0280*/  UIADD3 UR4, UPT, UPT, -UR4, URZ, URZ ;  /* 0x000000ff04047290 */ /* 0x000fe2000fffe1ff */
[-CC-:B------:R-:W-:Y:S02]  /*0290*/  IMAD R23, R23, R15.reuse, R0.reuse ;  /* 0x0000000f17177224 */ /* 0x180fe400078e0200 */
[-CC-:B------:R-:W-:Y:S02]  /*02a0*/  IMAD R9, R9, R15.reuse, R0.reuse ;  /* 0x0000000f09097224 */ /* 0x180fe400078e0200 */
[-CC-:B------:R-:W-:Y:S02]  /*02b0*/  IMAD R10, R10, R15.reuse, R0.reuse ;  /* 0x0000000f0a0a7224 */ /* 0x180fe400078e0200 */
[-CC-:B------:R-:W-:Y:S02]  /*02c0*/  IMAD R11, R11, R15.reuse, R0.reuse ;  /* 0x0000000f0b0b7224 */ /* 0x180fe400078e0200 */
[----:B------:R-:W-:-:S02]  /*02d0*/  IMAD R20, R20, R15, R0 ;  /* 0x0000000f14147224 */ /* 0x000fc400078e0200 */
[-CC-:B------:R-:W-:Y:S02]  /*02e0*/  IMAD R21, R21, R15.reuse, R0.reuse ;  /* 0x0000000f15157224 */ /* 0x180fe400078e0200 */
[----:B------:R-:W-:Y:S02]  /*02f0*/  IMAD R6, R7, R15, R0 ;  /* 0x0000000f07067224 */ /* 0x000fe400078e0200 */
[----:B--2---:R-:W-:-:S07]  /*0300*/  IMAD.IADD R22, R0, 0x1, R17 ;  /* 0x0000000100167824 */ /* 0x004fce00078e0211 */
.L_x_49:
[----:B------:R-:W-:Y:S01]  /*0310*/  ISETP.GE.AND P3, PT, R7, UR6, PT ;  /* 0x0000000607007c0c */ /* 0x000fe2000bf66270 */
[----:B------:R-:W-:-:S03]  /*0320*/  VIADD R15, R2, 0xfffffffd ;  /* 0xfffffffd020f7836 */ /* 0x000fc60000000000 */
[----:B------:R-:W-:Y:S01]  /*0330*/  ISETP.LT.OR P3, PT, R7, RZ, P3 ;  /* 0x000000ff0700720c */ /* 0x000fe20001f61670 */
[----:B-1----:R-:W-:-:S12]  /*0340*/  IMAD.WIDE R14, R15, 0x4, R12 ;  /* 0x000000040f0e7825 */ /* 0x002fd800078e020c */
[----:B------:R-:W1:Y:S01]  /*0350*/  @!P3 LDC.64 R26, c[0x0][0x390] ;  /* 0x0000e400ff1abb82 */ /* 0x000e620000000a00 */
[----:B------:R-:W2:Y:S01]  /*0360*/  @!P3 LDG.E R24, desc[UR8][R14.64] ;  /* 0x000000080e18b981 */ /* 0x000ea2000c1e1900 */
[----:B-1----:R-:W-:-:S06]  /*0370*/  @!P3 IMAD.WIDE R26, R6, 0x4, R26 ;  /* 0x00000004061ab825 */ /* 0x002fcc00078e021a */
[----:B------:R-:W2:Y:S01]  /*0380*/  @!P3 LDG.E R26, desc[UR8][R26.64] ;  /* 0x000000081a1ab981 */ /* 0x000ea2000c1e1900 */
[----:B------:R-:W-:-:S04]  /*0390*/  IADD3 R16, PT, PT, R7, 0x1, RZ ;  /* 0x0000000107107810 */ /* 0x000fc80007ffe0ff */
[----:B------:R-:W-:-:S04]  /*03a0*/  ISETP.GE.AND P2, PT, R16, UR6, PT ;  /* 0x0000000610007c0c */ /* 0x000fc8000bf46270 */
[----:B------:R-:W-:Y:S01]  /*03b0*/  ISETP.LT.OR P2, PT, R16, RZ, P2 ;  /* 0x000000ff1000720c */ /* 0x000fe20001741670 */
[C---:B------:R-:W-:Y:S02]  /*03c0*/  VIADD R18, R7.reuse, 0x2 ;  /* 0x0000000207127836 */ /* 0x040fe40000000000 */
[----:B------:R-:W-:-:S03]  /*03d0*/  VIADD R19, R7, 0x3 ;  /* 0x0000000307137836 */ /* 0x000fc60000000000 */
[----:B------:R-:W-:-:S07]  /*03e0*/  ISETP.GE.AND P1, PT, R18, UR6, PT ;  /* 0x0000000612007c0c */ /* 0x000fce000bf26270 */
[----:B------:R-:W1:Y:S01]  /*03f0*/  @!P2 LDC.64 R16, c[0x0][0x390] ;  /* 0x0000e400ff10ab82 */ /* 0x000e620000000a00 */
[C---:B------:R-:W-:Y:S01]  /*0400*/  ISETP.GE.AND P0, PT, R19.reuse, UR6, PT ;  /* 0x0000000613007c0c */ /* 0x040fe2000bf06270 */
[----:B------:R-:W3:Y:S01]  /*0410*/  @!P2 LDG.E R25, desc[UR8][R14.64+0x4] ;  /* 0x000004080e19a981 */ /* 0x000ee2000c1e1900 */
[----:B------:R-:W-:Y:S02]  /*0420*/  ISETP.LT.OR P1, PT, R18, RZ, P1 ;  /* 0x000000ff1200720c */ /* 0x000fe40000f21670 */
[----:B------:R-:W-:-:S11]  /*0430*/  ISETP.LT.OR P0, PT, R19, RZ, P0 ;  /* 0x000000ff1300720c */ /* 0x000fd60000701670 */
[----:B------:R-:W4:Y:S01]  /*0440*/  @!P1 LDC.64 R18, c[0x0][0x390] ;  /* 0x0000e400ff129b82 */ /* 0x000f220000000a00 */
[----:B------:R-:W5:Y:S01]  /*0450*/  @!P1 LDG.E R27, desc[UR8][R14.64+0x8] ;  /* 0x000008080e1b9981 */ /* 0x000f62000c1e1900 */
[----:B-1----:R-:W-:-:S06]  /*0460*/  @!P2 IMAD.WIDE R28, R22, 0x4, R16 ;  /* 0x00000004161ca825 */ /* 0x002fcc00078e0210 */
[----:B------:R-:W1:Y:S01]  /*0470*/  @!P0 LDC.64 R16, c[0x0][0x390] ;  /* 0x0000e400ff108b82 */ /* 0x000e620000000a00 */
[----:B------:R-:W5:Y:S01]  /*0480*/  @!P2 LDG.E R28, desc[UR8][R28.64] ;  /* 0x000000081c1ca981 */ /* 0x000f62000c1e1900 */
[----:B----4-:R-:W-:-:S06]  /*0490*/  @!P1 IMAD.WIDE R18, R23, 0x4, R18 ;  /* 0x0000000417129825 */ /* 0x010fcc00078e0212 */
[----:B------:R-:W4:Y:S01]  /*04a0*/  @!P1 LDG.E R18, desc[UR8][R18.64] ;  /* 0x0000000812129981 */ /* 0x000f22000c1e1900 */
[----:B-1----:R-:W-:-:S06]  /*04b0*/  @!P0 IMAD.WIDE R16, R9, 0x4, R16 ;  /* 0x0000000409108825 */ /* 0x002fcc00078e0210 */
[----:B------:R1:W4:Y:S01]  /*04c0*/  @!P0 LDG.E R16, desc[UR8][R16.64] ;  /* 0x0000000810108981 */ /* 0x000322000c1e1900 */
[----:B--2---:R-:W-:-:S03]  /*04d0*/  @!P3 FFMA R5, R26, R24, R5 ;  /* 0x000000181a05b223 */ /* 0x004fc60000000005 */
[----:B------:R-:W2:Y:S01]  /*04e0*/  @!P0 LDG.E R26, desc[UR8][R14.64+0xc] ;  /* 0x00000c080e1a8981 */ /* 0x000ea2000c1e1900 */
[----:B------:R-:W-:Y:S01]  /*04f0*/  @!P3 FADD R4, R4, R24 ;  /* 0x000000180404b221 */ /* 0x000fe20000000000 */
[C---:B------:R-:W-:Y:S01]  /*0500*/  IADD3 R24, PT, PT, R7.reuse, 0x4, RZ ;  /* 0x0000000407187810 */ /* 0x040fe20007ffe0ff */
[----:B-1----:R-:W-:-:S03]  /*0510*/  VIADD R17, R7, 0x6 ;  /* 0x0000000607117836 */ /* 0x002fc60000000000 */
[C---:B------:R-:W-:Y:S02]  /*0520*/  ISETP.GE.AND P3, PT, R24.reuse, UR6, PT ;  /* 0x0000000618007c0c */ /* 0x040fe4000bf66270 */
[----:B------:R-:W-:Y:S02]  /*0530*/  ISETP.GE.AND P5, PT, R17, UR6, PT ;  /* 0x0000000611007c0c */ /* 0x000fe4000bfa6270 */
[----:B------:R-:W-:Y:S01]  /*0540*/  ISETP.LT.OR P3, PT, R24, RZ, P3 ;  /* 0x000000ff1800720c */ /* 0x000fe20001f61670 */
[----:B------:R-:W-:Y:S01]  /*0550*/  VIADD R24, R7, 0x5 ;  /* 0x0000000507187836 */ /* 0x000fe20000000000 */
[----:B------:R-:W-:-:S04]  /*0560*/  ISETP.LT.OR P5, PT, R17, RZ, P5 ;  /* 0x000000ff1100720c */ /* 0x000fc80002fa1670 */
[----:B------:R-:W-:Y:S01]  /*0570*/  ISETP.GE.AND P4, PT, R24, UR6, PT ;  /* 0x0000000618007c0c */ /* 0x000fe2000bf86270 */
[----:B---3--:R-:W-:-:S03]  /*0580*/  @!P2 FADD R4, R4, R25 ;  /* 0x000000190404a221 */ /* 0x008fc60000000000 */
[----:B------:R-:W-:-:S05]  /*0590*/  ISETP.LT.OR P4, PT, R24, RZ, P4 ;  /* 0x000000ff1800720c */ /* 0x000fca0002781670 */
[----:B------:R-:W3:Y:S01]  /*05a0*/  @!P5 LDG.E R29, desc[UR8][R14.64+0x18] ;  /* 0x000018080e1dd981 */ /* 0x000ee2000c1e1900 */
[----:B-----5:R-:W-:Y:S01]  /*05b0*/  @!P1 FADD R4, R4, R27 ;  /* 0x0000001b04049221 */ /* 0x020fe20000000000 */
[----:B------:R-:W-:Y:S02]  /*05c0*/  @!P2 FFMA R5, R28, R25, R5 ;  /* 0x000000191c05a223 */ /* 0x000fe40000000005 */
[----:B------:R-:W1:Y:S04]  /*05d0*/  @!P3 LDC.64 R24, c[0x0][0x390] ;  /* 0x0000e400ff18bb82 */ /* 0x000e680000000a00 */
[----:B------:R-:W5:Y:S01]  /*05e0*/  @!P4 LDG.E R28, desc[UR8][R14.64+0x14] ;  /* 0x000014080e1cc981 */ /* 0x000f62000c1e1900 */
[----:B----4-:R-:W-:-:S03]  /*05f0*/  @!P1 FFMA R5, R18, R27, R5 ;  /* 0x0000001b12059223 */ /* 0x010fc60000000005 */
[----:B------:R-:W4:Y:S01]  /*0600*/  @!P4 LDC.64 R18, c[0x0][0x390] ;  /* 0x0000e400ff12cb82 */ /* 0x000f220000000a00 */
[----:B-1----:R-:W-:-:S06]  /*0610*/  @!P3 IMAD.WIDE R24, R10, 0x4, R24 ;  /* 0x000000040a18b825 */ /* 0x002fcc00078e0218 */
[----:B------:R-:W3:Y:S01]  /*0620*/  @!P3 LDG.E R24, desc[UR8][R24.64] ;  /* 0x000000081818b981 */ /* 0x000ee2000c1e1900 */
[----:B----4-:R-:W-:-:S06]  /*0630*/  @!P4 IMAD.WIDE R18, R11, 0x4, R18 ;  /* 0x000000040b12c825 */ /* 0x010fcc00078e0212 */
[----:B------:R-:W5:Y:S01]  /*0640*/  @!P4 LDG.E R18, desc[UR8][R18.64] ;  /* 0x000000081212c981 */ /* 0x000f62000c1e1900 */
[----:B--2---:R-:W-:Y:S01]  /*0650*/  @!P0 FFMA R5, R16, R26, R5 ;  /* 0x0000001a10058223 */ /* 0x004fe20000000005 */
[----:B------:R-:W-:Y:S01]  /*0660*/  @!P0 FADD R4, R4, R26 ;  /* 0x0000001a04048221 */ /* 0x000fe20000000000 */
[----:B------:R-:W-:Y:S01]  /*0670*/  IADD3 R26, PT, PT, R7, 0x7, RZ ;  /* 0x00000007071a7810 */ /* 0x000fe20007ffe0ff */
[----:B------:R-:W1:Y:S03]  /*0680*/  @!P5 LDC.64 R16, c[0x0][0x390] ;  /* 0x0000e400ff10db82 */ /* 0x000e660000000a00 */
[----:B------:R-:W-:-:S04]  /*0690*/  ISETP.GE.AND P0, PT, R26, UR6, PT ;  /* 0x000000061a007c0c */ /* 0x000fc8000bf06270 */
[----:B------:R-:W-:-:S13]  /*06a0*/  ISETP.LT.OR P0, PT, R26, RZ, P0 ;  /* 0x000000ff1a00720c */ /* 0x000fda0000701670 */
[----:B------:R-:W2:Y:S01]  /*06b0*/  @!P0 LDC.64 R26, c[0x0][0x390] ;  /* 0x0000e400ff1a8b82 */ /* 0x000ea20000000a00 */
[----:B------:R-:W4:Y:S01]  /*06c0*/  @!P0 LDG.E R19, desc[UR8][R14.64+0x1c] ;  /* 0x00001c080e138981 */ /* 0x000f22000c1e1900 */
[----:B-1----:R-:W-:-:S06]  /*06d0*/  @!P5 IMAD.WIDE R16, R20, 0x4, R16 ;  /* 0x000000041410d825 */ /* 0x002fcc00078e0210 */
[----:B------:R-:W4:Y:S04]  /*06e0*/  @!P5 LDG.E R16, desc[UR8][R16.64] ;  /* 0x000000081010d981 */ /* 0x000f28000c1e1900 */
[----:B------:R0:W3:Y:S01]  /*06f0*/  @!P3 LDG.E R17, desc[UR8][R14.64+0x10] ;  /* 0x000010080e11b981 */ /* 0x0000e2000c1e1900 */
[----:B--2---:R-:W-:-:S06]  /*0700*/  @!P0 IMAD.WIDE R26, R21, 0x4, R26 ;  /* 0x00000004151a8825 */ /* 0x004fcc00078e021a */
[----:B------:R-:W2:Y:S01]  /*0710*/  @!P0 LDG.E R26, desc[UR8][R26.64] ;  /* 0x000000081a1a8981 */ /* 0x000ea2000c1e1900 */
[----:B------:R-:W-:-:S04]  /*0720*/  UIADD3 UR4, UPT, UPT, UR4, 0x8, URZ ;  /* 0x0000000804047890 */ /* 0x000fc8000fffe0ff */
[----:B------:R-:W-:Y:S01]  /*0730*/  UISETP.NE.AND UP0, UPT, UR4, URZ, UPT ;  /* 0x000000ff0400728c */ /* 0x000fe2000bf05270 */
[----:B0-----:R-:W-:Y:S01]  /*0740*/  IMAD.MOV.U32 R15, RZ, RZ, R8 ;  /* 0x000000ffff0f7224 */ /* 0x001fe200078e0008 */
[----:B------:R-:W-:Y:S01]  /*0750*/  IADD3 R7, PT, PT, R7, 0x8, RZ ;  /* 0x0000000807077810 */ /* 0x000fe20007ffe0ff */
[----:B------:R-:W-:Y:S02]  /*0760*/  VIADD R2, R2, 0x8 ;  /* 0x0000000802027836 */ /* 0x000fe40000000000 */
[C---:B------:R-:W-:Y:S01]  /*0770*/  IMAD R6, R15.reuse, 0x8, R6 ;  /* 0x000000080f067824 */ /* 0x040fe200078e0206 */
[C---:B------:R-:W-:Y:S01]  /*0780*/  LEA R22, R15.reuse, R22, 0x3 ;  /* 0x000000160f167211 */ /* 0x040fe200078e18ff */
[C---:B------:R-:W-:Y:S01]  /*0790*/  IMAD R23, R15.reuse, 0x8, R23 ;  /* 0x000000080f177824 */ /* 0x040fe200078e0217 */
[C---:B------:R-:W-:Y:S01]  /*07a0*/  LEA R9, R15.reuse, R9, 0x3 ;  /* 0x000000090f097211 */ /* 0x040fe200078e18ff */
[C---:B------:R-:W-:Y:S01]  /*07b0*/  IMAD R10, R15.reuse, 0x8, R10 ;  /* 0x000000080f0a7824 */ /* 0x040fe200078e020a */
[C---:B------:R-:W-:Y:S01]  /*07c0*/  LEA R11, R15.reuse, R11, 0x3 ;  /* 0x0000000b0f0b7211 */ /* 0x040fe200078e18ff */
[C---:B------:R-:W-:Y:S01]  /*07d0*/  IMAD R20, R15.reuse, 0x8, R20 ;  /* 0x000000080f147824 */ /* 0x040fe200078e0214 */
[----:B------:R-:W-:Y:S01]  /*07e0*/  LEA R21, R15, R21, 0x3 ;  /* 0x000000150f157211 */ /* 0x000fe200078e18ff */
[----:B------:R-:W-:Y:S01]  /*07f0*/  UIADD3 UR5, UPT, UPT, UR5, 0x8, URZ ;  /* 0x0000000805057890 */ /* 0x000fe2000fffe0ff */
[----:B---3--:R-:W-:Y:S01]  /*0800*/  @!P3 FFMA R5, R24, R17, R5 ;  /* 0x000000111805b223 */ /* 0x008fe20000000005 */
[----:B------:R-:W-:-:S03]  /*0810*/  @!P3 FADD R4, R4, R17 ;  /* 0x000000110404b221 */ /* 0x000fc60000000000 */
[----:B-----5:R-:W-:Y:S01]  /*0820*/  @!P4 FFMA R5, R18, R28, R5 ;  /* 0x0000001c1205c223 */ /* 0x020fe20000000005 */
[----:B------:R-:W-:-:S03]  /*0830*/  @!P4 FADD R4, R4, R28 ;  /* 0x0000001c0404c221 */ /* 0x000fc60000000000 */
[----:B----4-:R-:W-:Y:S01]  /*0840*/  @!P5 FFMA R5, R16, R29, R5 ;  /* 0x0000001d1005d223 */ /* 0x010fe20000000005 */
[----:B------:R-:W-:-:S03]  /*0850*/  @!P5 FADD R4, R4, R29 ;  /* 0x0000001d0404d221 */ /* 0x000fc60000000000 */
[----:B--2---:R-:W-:Y:S01]  /*0860*/  @!P0 FFMA R5, R26, R19, R5 ;  /* 0x000000131a058223 */ /* 0x004fe20000000005 */
[----:B------:R-:W-:Y:S01]  /*0870*/  @!P0 FADD R4, R4, R19 ;  /* 0x0000001304048221 */ /* 0x000fe20000000000 */
[----:B------:R-:W-:Y:S06]  /*0880*/  BRA.U UP0, `(.L_x_49) ;  /* 0xfffffff900a07547 */ /* 0x000fec000b83ffff */
[----:B------:R-:W-:-:S12]  /*0890*/  UIADD3 UR4, UPT, UPT, UR5, -0x3, URZ ;  /* 0xfffffffd05047890 */ /* 0x000fd8000fffe0ff */
.L_x_48:
[----:B------:R-:W0:Y:S02]  /*08a0*/  LDC R2, c[0x0][0x380] ;  /* 0x0000e000ff027b82 */ /* 0x000e240000000800 */
[C---:B0-----:R-:W-:Y:S01]  /*08b0*/  IMAD.SHL.U32 R6, R2.reuse, 0x2, RZ ;  /* 0x0000000202067824 */ /* 0x041fe200078e00ff */
[----:B------:R-:W-:-:S04]  /*08c0*/  LOP3.LUT R7, R2, 0x1, RZ, 0xc0, !PT ;  /* 0x0000000102077812 */ /* 0x000fc800078ec0ff */
[----:B------:R-:W-:Y:S02]  /*08d0*/  LOP3.LUT R6, R6, 0x6, RZ, 0xc0, !PT ;  /* 0x0000000606067812 */ /* 0x000fe400078ec0ff */
[----:B------:R-:W-:Y:S02]  /*08e0*/  ISETP.NE.U32.AND P3, PT, R7, 0x1, PT ;  /* 0x000000010700780c */ /* 0x000fe40003f65070 */
[----:B------:R-:W-:-:S13]  /*08f0*/  ISETP.GE.U32.AND P0, PT, R6, 0x3, PT ;  /* 0x000000030600780c */ /* 0x000fda0003f06070 */
[----:B------:R-:W-:Y:S05]  /*0900*/  @!P0 BRA `(.L_x_50) ;  /* 0x0000000000b08947 */ /* 0x000fea0003800000 */
[----:B------:R-:W-:Y:S01]  /*0910*/  IADD3 R21, PT, PT, R3, UR4, RZ ;  /* 0x0000000403157c10 */ /* 0x000fe2000fffe0ff */
[----:B------:R-:W0:Y:S01]  /*0920*/  LDC.64 R6, c[0x0][0x388] ;  /* 0x0000e200ff067b82 */ /* 0x000e220000000a00 */
[----:B------:R-:W-:Y:S02]  /*0930*/  IADD3 R19, PT, PT, R2, UR4, RZ ;  /* 0x0000000402137c10 */ /* 0x000fe4000fffe0ff */
[C---:B------:R-:W-:Y:S01]  /*0940*/  ISETP.GE.AND P0, PT, R21.reuse, UR6, PT ;  /* 0x0000000615007c0c */ /* 0x040fe2000bf06270 */
[C---:B------:R-:W-:Y:S01]  /*0950*/  VIADD R18, R21.reuse, 0x1 ;  /* 0x0000000115127836 */ /* 0x040fe20000000000 */
[C---:B------:R-:W-:Y:S01]  /*0960*/  IADD3 R20, PT, PT, R21.reuse, 0x2, RZ ;  /* 0x0000000215147810 */ /* 0x040fe20007ffe0ff */
[C---:B------:R-:W-:Y:S01]  /*0970*/  VIADD R14, R21.reuse, 0x3 ;  /* 0x00000003150e7836 */ /* 0x040fe20000000000 */
[----:B------:R-:W-:Y:S02]  /*0980*/  ISETP.LT.OR P0, PT, R21, RZ, P0 ;  /* 0x000000ff1500720c */ /* 0x000fe40000701670 */
[----:B------:R-:W-:-:S02]  /*0990*/  ISETP.GE.AND P1, PT, R18, UR6, PT ;  /* 0x0000000612007c0c */ /* 0x000fc4000bf26270 */
[----:B------:R-:W-:Y:S02]  /*09a0*/  ISETP.GE.AND P2, PT, R20, UR6, PT ;  /* 0x0000000614007c0c */ /* 0x000fe4000bf46270 */
[----:B------:R-:W-:Y:S02]  /*09b0*/  ISETP.LT.OR P1, PT, R18, RZ, P1 ;  /* 0x000000ff1200720c */ /* 0x000fe40000f21670 */
[----:B------:R-:W-:Y:S02]  /*09c0*/  ISETP.LT.OR P2, PT, R20, RZ, P2 ;  /* 0x000000ff1400720c */ /* 0x000fe40001741670 */
[----:B------:R-:W-:-:S03]  /*09d0*/  ISETP.GE.AND P4, PT, R14, UR6, PT ;  /* 0x000000060e007c0c */ /* 0x000fc6000bf86270 */
[----:B------:R-:W1:Y:S01]  /*09e0*/  @!P0 LDC.64 R16, c[0x0][0x390] ;  /* 0x0000e400ff108b82 */ /* 0x000e620000000a00 */
[----:B------:R-:W-:Y:S01]  /*09f0*/  ISETP.LT.OR P4, PT, R14, RZ, P4 ;  /* 0x000000ff0e00720c */ /* 0x000fe20002781670 */
[----:B------:R-:W-:Y:S02]  /*0a00*/  @!P0 IMAD R21, R21, R15, R0 ;  /* 0x0000000f15158224 */ /* 0x000fe400078e0200 */
[----:B0-----:R-:W-:-:S04]  /*0a10*/  IMAD.WIDE R6, R19, 0x4, R6 ;  /* 0x0000000413067825 */ /* 0x001fc800078e0206 */
[----:B------:R-:W0:Y:S01]  /*0a20*/  @!P1 LDC.64 R12, c[0x0][0x390] ;  /* 0x0000e400ff0c9b82 */ /* 0x000e220000000a00 */
[----:B------:R-:W-:Y:S02]  /*0a30*/  @!P1 IMAD R19, R18, R15, R0 ;  /* 0x0000000f12139224 */ /* 0x000fe400078e0200 */
[----:B------:R-:W2:Y:S04]  /*0a40*/  @!P0 LDG.E R18, desc[UR8][R6.64] ;  /* 0x0000000806128981 */ /* 0x000ea8000c1e1900 */
[----:B------:R-:W3:Y:S01]  /*0a50*/  @!P4 LDG.E R23, desc[UR8][R6.64+0xc] ;  /* 0x00000c080617c981 */ /* 0x000ee2000c1e1900 */
[----:B------:R-:W4:Y:S08]  /*0a60*/  @!P2 LDC.64 R10, c[0x0][0x390] ;  /* 0x0000e400ff0aab82 */ /* 0x000f300000000a00 */
[----:B------:R-:W5:Y:S01]  /*0a70*/  @!P4 LDC.64 R8, c[0x0][0x390] ;  /* 0x0000e400ff08cb82 */ /* 0x000f620000000a00 */
[----:B-1----:R-:W-:-:S04]  /*0a80*/  @!P0 IMAD.WIDE R16, R21, 0x4, R16 ;  /* 0x0000000415108825 */ /* 0x002fc800078e0210 */
[----:B------:R-:W-:Y:S02]  /*0a90*/  @!P2 IMAD R21, R20, R15, R0 ;  /* 0x0000000f1415a224 */ /* 0x000fe400078e0200 */
[----:B------:R-:W3:Y:S01]  /*0aa0*/  @!P0 LDG.E R16, desc[UR8][R16.64] ;  /* 0x0000000810108981 */ /* 0x000ee2000c1e1900 */
[----:B0-----:R-:W-:-:S03]  /*0ab0*/  @!P1 IMAD.WIDE R12, R19, 0x4, R12 ;  /* 0x00000004130c9825 */ /* 0x001fc600078e020c */
[----:B------:R-:W3:Y:S04]  /*0ac0*/  @!P1 LDG.E R19, desc[UR8][R6.64+0x4] ;  /* 0x0000040806139981 */ /* 0x000ee8000c1e1900 */
[----:B------:R-:W3:Y:S01]  /*0ad0*/  @!P1 LDG.E R12, desc[UR8][R12.64] ;  /* 0x000000080c0c9981 */ /* 0x000ee2000c1e1900 */
[----:B----4-:R-:W-:-:S04]  /*0ae0*/  @!P2 IMAD.WIDE R10, R21, 0x4, R10 ;  /* 0x00000004150aa825 */ /* 0x010fc800078e020a */
[----:B------:R-:W-:Y:S02]  /*0af0*/  @!P4 IMAD R21, R14, R15, R0 ;  /* 0x0000000f0e15c224 */ /* 0x000fe400078e0200 */
[----:B------:R-:W4:Y:S02]  /*0b00*/  @!P2 LDG.E R10, desc[UR8][R10.64] ;  /* 0x000000080a0aa981 */ /* 0x000f24000c1e1900 */
[----:B-----5:R-:W-:Y:S02]  /*0b10*/  @!P4 IMAD.WIDE R8, R21, 0x4, R8 ;  /* 0x000000041508c825 */ /* 0x020fe400078e0208 */
[----:B------:R-:W5:Y:S04]  /*0b20*/  @!P2 LDG.E R21, desc[UR8][R6.64+0x8] ;  /* 0x000008080615a981 */ /* 0x000f68000c1e1900 */
[----:B------:R-:W4:Y:S01]  /*0b30*/  @!P4 LDG.E R8, desc[UR8][R8.64] ;  /* 0x000000080808c981 */ /* 0x000f22000c1e1900 */
[----:B------:R-:W-:Y:S01]  /*0b40*/  UIADD3 UR4, UPT, UPT, UR4, 0x4, URZ ;  /* 0x0000000404047890 */ /* 0x000fe2000fffe0ff */
[----:B--2---:R-:W-:Y:S01]  /*0b50*/  @!P0 FADD R4, R4, R18 ;  /* 0x0000001204048221 */ /* 0x004fe20000000000 */
[----:B---3--:R-:W-:-:S03]  /*0b60*/  @!P0 FFMA R5, R16, R18, R5 ;  /* 0x0000001210058223 */ /* 0x008fc60000000005 */
[----:B------:R-:W-:Y:S01]  /*0b70*/  @!P1 FADD R4, R4, R19 ;  /* 0x0000001304049221 */ /* 0x000fe20000000000 */
[----:B------:R-:W-:-:S03]  /*0b80*/  @!P1 FFMA R5, R12, R19, R5 ;  /* 0x000000130c059223 */ /* 0x000fc60000000005 */
[----:B-----5:R-:W-:Y:S01]  /*0b90*/  @!P2 FADD R4, R4, R21 ;  /* 0x000000150404a221 */ /* 0x020fe20000000000 */
[----:B----4-:R-:W-:-:S03]  /*0ba0*/  @!P2 FFMA R5, R10, R21, R5 ;  /* 0x000000150a05a223 */ /* 0x010fc60000000005 */
[----:B------:R-:W-:Y:S01]  /*0bb0*/  @!P4 FADD R4, R4, R23 ;  /* 0x000000170404c221 */ /* 0x000fe20000000000 */
[----:B------:R-:W-:-:S07]  /*0bc0*/  @!P4 FFMA R5, R8, R23, R5 ;  /* 0x000000170805c223 */ /* 0x000fce0000000005 */
.L_x_50:
[----:B------:R-:W-:Y:S05]  /*0bd0*/  @P3 BRA `(.L_x_51) ;  /* 0x0000000000603947 */ /* 0x000fea0003800000 */
[----:B------:R-:W-:Y:S01]  /*0be0*/  VIADD R13, R3, UR4 ;  /* 0x00000004030d7c36 */ /* 0x000fe20008000000 */
[----:B------:R-:W0:Y:S01]  /*0bf0*/  LDC.64 R6, c[0x0][0x388] ;  /* 0x0000e200ff067b82 */ /* 0x000e220000000a00 */
[----:B------:R-:W-:-:S03]  /*0c00*/  VIADD R19, R2, UR4 ;  /* 0x0000000402137c36 */ /* 0x000fc60008000000 */
[C---:B------:R-:W-:Y:S02]  /*0c10*/  ISETP.GE.AND P0, PT, R13.reuse, UR6, PT ;  /* 0x000000060d007c0c */ /* 0x040fe4000bf06270 */
[C---:B------:R-:W-:Y:S02]  /*0c20*/  IADD3 R17, PT, PT, R13.reuse, 0x1, RZ ;  /* 0x000000010d117810 */ /* 0x040fe40007ffe0ff */
[----:B------:R-:W-:Y:S02]  /*0c30*/  ISETP.LT.OR P0, PT, R13, RZ, P0 ;  /* 0x000000ff0d00720c */ /* 0x000fe40000701670 */
[----:B------:R-:W-:-:S04]  /*0c40*/  ISETP.GE.AND P1, PT, R17, UR6, PT ;  /* 0x0000000611007c0c */ /* 0x000fc8000bf26270 */
[----:B------:R-:W-:-:S07]  /*0c50*/  ISETP.LT.OR P1, PT, R17, RZ, P1 ;  /* 0x000000ff1100720c */ /* 0x000fce0000f21670 */
[----:B------:R-:W1:Y:S01]  /*0c60*/  @!P0 LDC.64 R10, c[0x0][0x390] ;  /* 0x0000e400ff0a8b82 */ /* 0x000e620000000a00 */
[----:B------:R-:W-:Y:S02]  /*0c70*/  @!P0 IMAD R13, R13, R15, R0 ;  /* 0x0000000f0d0d8224 */ /* 0x000fe400078e0200 */
[----:B0-----:R-:W-:-:S04]  /*0c80*/  IMAD.WIDE R6, R19, 0x4, R6 ;  /* 0x0000000413067825 */ /* 0x001fc800078e0206 */
[----:B------:R-:W-:Y:S01]  /*0c90*/  @!P1 IMAD R17, R17, R15, R0 ;  /* 0x0000000f11119224 */ /* 0x000fe200078e0200 */
[----:B------:R-:W0:Y:S01]  /*0ca0*/  @!P1 LDC.64 R8, c[0x0][0x390] ;  /* 0x0000e400ff089b82 */ /* 0x000e220000000a00 */
[----:B-1----:R-:W-:Y:S02]  /*0cb0*/  @!P0 IMAD.WIDE R10, R13, 0x4, R10 ;  /* 0x000000040d0a8825 */ /* 0x002fe400078e020a */
[----:B------:R-:W2:Y:S04]  /*0cc0*/  @!P0 LDG.E R13, desc[UR8][R6.64] ;  /* 0x00000008060d8981 */ /* 0x000ea8000c1e1900 */
[----:B------:R-:W3:Y:S01]  /*0cd0*/  @!P0 LDG.E R10, desc[UR8][R10.64] ;  /* 0x000000080a0a8981 */ /* 0x000ee2000c1e1900 */
[----:B0-----:R-:W-:-:S03]  /*0ce0*/  @!P1 IMAD.WIDE R8, R17, 0x4, R8 ;  /* 0x0000000411089825 */ /* 0x001fc600078e0208 */
[----:B------:R-:W4:Y:S04]  /*0cf0*/  @!P1 LDG.E R17, desc[UR8][R6.64+0x4] ;  /* 0x0000040806119981 */ /* 0x000f28000c1e1900 */
[----:B------:R-:W5:Y:S01]  /*0d00*/  @!P1 LDG.E R8, desc[UR8][R8.64] ;  /* 0x0000000808089981 */ /* 0x000f62000c1e1900 */
[----:B------:R-:W-:Y:S01]  /*0d10*/  UIADD3 UR4, UPT, UPT, UR4, 0x2, URZ ;  /* 0x0000000204047890 */ /* 0x000fe2000fffe0ff */
[----:B--2---:R-:W-:Y:S01]  /*0d20*/  @!P0 FADD R4, R4, R13 ;  /* 0x0000000d04048221 */ /* 0x004fe20000000000 */
[----:B---3--:R-:W-:-:S03]  /*0d30*/  @!P0 FFMA R5, R10, R13, R5 ;  /* 0x0000000d0a058223 */ /* 0x008fc60000000005 */
[----:B----4-:R-:W-:Y:S01]  /*0d40*/  @!P1 FADD R4, R4, R17 ;  /* 0x0000001104049221 */ /* 0x010fe20000000000 */
[----:B-----5:R-:W-:-:S07]  /*0d50*/  @!P1 FFMA R5, R8, R17, R5 ;  /* 0x0000001108059223 */ /* 0x020fce0000000005 */
.L_x_51:
[----:B------:R-:W-:Y:S01]  /*0d60*/  IADD3 R10, PT, PT, R3, UR4, RZ ;  /* 0x00000004030a7c10 */ /* 0x000fe2000fffe0ff */
[----:B------:R-:W-:Y:S03]  /*0d70*/  BSSY.RECONVERGENT B0, `(.L_x_52) ;  /* 0x000000e000007945 */ /* 0x000fe60003800200 */
[----:B------:R-:W-:-:S04]  /*0d80*/  ISETP.GE.AND P0, PT, R10, UR6, PT ;  /* 0x000000060a007c0c */ /* 0x000fc8000bf06270 */
[----:B------:R-:W-:-:S13]  /*0d90*/  ISETP.LT.OR P0, PT, R10, RZ, P0 ;  /* 0x000000ff0a00720c */ /* 0x000fda0000701670 */
[----:B------:R-:W-:Y:S05]  /*0da0*/  @P0 BRA `(.L_x_53) ;  /* 0x0000000000280947 */ /* 0x000fea0003800000 */
[----:B------:R-:W0:Y:S01]  /*0db0*/  LDC.64 R6, c[0x0][0x390] ;  /* 0x0000e400ff067b82 */ /* 0x000e220000000a00 */
[----:B------:R-:W-:Y:S02]  /*0dc0*/  IMAD R15, R10, R15, R0 ;  /* 0x0000000f0a0f7224 */ /* 0x000fe400078e0200 */
[----:B------:R-:W-:-:S05]  /*0dd0*/  VIADD R11, R2, UR4 ;  /* 0x00000004020b7c36 */ /* 0x000fca0008000000 */
[----:B------:R-:W1:Y:S01]  /*0de0*/  LDC.64 R8, c[0x0][0x388] ;  /* 0x0000e200ff087b82 */ /* 0x000e620000000a00 */
[----:B0-----:R-:W-:-:S06]  /*0df0*/  IMAD.WIDE R6, R15, 0x4, R6 ;  /* 0x000000040f067825 */ /* 0x001fcc00078e0206 */
[----:B------:R-:W2:Y:S01]  /*0e00*/  LDG.E R6, desc[UR8][R6.64] ;  /* 0x0000000806067981 */ /* 0x000ea2000c1e1900 */
[----:B-1----:R-:W-:-:S06]  /*0e10*/  IMAD.WIDE R8, R11, 0x4, R8 ;  /* 0x000000040b087825 */ /* 0x002fcc00078e0208 */
[----:B------:R-:W2:Y:S02]  /*0e20*/  LDG.E R9, desc[UR8][R8.64] ;  /* 0x0000000808097981 */ /* 0x000ea4000c1e1900 */
[----:B--2---:R-:W-:Y:S01]  /*0e30*/  FFMA R5, R6, R9, R5 ;  /* 0x0000000906057223 */ /* 0x004fe20000000005 */
[----:B------:R-:W-:-:S07]  /*0e40*/  FADD R4, R4, R9 ;  /* 0x0000000904047221 */ /* 0x000fce0000000000 */
.L_x_53:
[----:B------:R-:W-:Y:S05]  /*0e50*/  BSYNC.RECONVERGENT B0 ;  /* 0x0000000000007941 */ /* 0x000fea0003800200 */
.L_x_52:
[----:B------:R-:W0:Y:S01]  /*0e60*/  F2F.F64.F32 R10, R4 ;  /* 0x00000004000a7310 */ /* 0x000e220000201800 */
[----:B------:R-:W-:Y:S01]  /*0e70*/  MOV R6, 0x1 ;  /* 0x0000000100067802 */ /* 0x000fe20000000f00 */
[----:B------:R-:W-:Y:S06]  /*0e80*/  BSSY.RECONVERGENT B0, `(.L_x_54) ;  /* 0x0000012000007945 */ /* 0x000fec0003800200 */
[----:B0-----:R-:W0:Y:S02]  /*0e90*/  MUFU.RCP64H R7, R11 ;  /* 0x0000000b00077308 */ /* 0x001e240000001800 */
[----:B0-----:R-:W-:-:S08]  /*0ea0*/  DFMA R8, -R10, R6, 1 ;  /* 0x3ff000000a08742b */ /* 0x001fd00000000106 */
[----:B------:R-:W-:Y:S02]  /*0eb0*/  DFMA R12, R8, R8, R8 ;  /* 0x00000008080c722b */ /* 0x000fe40000000008 */
[----:B------:R-:W0:Y:S06]  /*0ec0*/  F2F.F64.F32 R8, R5 ;  /* 0x0000000500087310 */ /* 0x000e2c0000201800 */
[----:B------:R-:W-:-:S08]  /*0ed0*/  DFMA R12, R6, R12, R6 ;  /* 0x0000000c060c722b */ /* 0x000fd00000000006 */
[----:B------:R-:W-:Y:S02]  /*0ee0*/  DFMA R6, -R10, R12, 1 ;  /* 0x3ff000000a06742b */ /* 0x000fe4000000010c */
[----:B0-----:R-:W-:-:S06]  /*0ef0*/  DMUL R8, R8, 90 ;  /* 0x4056800008087828 */ /* 0x001fcc0000000000 */
[----:B------:R-:W-:-:S04]  /*0f00*/  DFMA R6, R12, R6, R12 ;  /* 0x000000060c06722b */ /* 0x000fc8000000000c */
[----:B------:R-:W-:-:S04]  /*0f10*/  FSETP.GEU.AND P1, PT, |R9|, 6.5827683646048100446e-37, PT ;  /* 0x036000000900780b */ /* 0x000fc80003f2e200 */
[----:B------:R-:W-:-:S08]  /*0f20*/  DMUL R12, R8, R6 ;  /* 0x00000006080c7228 */ /* 0x000fd00000000000 */
[----:B------:R-:W-:-:S08]  /*0f30*/  DFMA R14, -R10, R12, R8 ;  /* 0x0000000c0a0e722b */ /* 0x000fd00000000108 */
[----:B------:R-:W-:-:S10]  /*0f40*/  DFMA R6, R6, R14, R12 ;  /* 0x0000000e0606722b */ /* 0x000fd4000000000c */
[----:B------:R-:W-:-:S05]  /*0f50*/  FFMA R2, RZ, R11, R7 ;  /* 0x0000000bff027223 */ /* 0x000fca0000000007 */
[----:B------:R-:W-:-:S13]  /*0f60*/  FSETP.GT.AND P0, PT, |R2|, 1.469367938527859385e-39, PT ;  /* 0x001000000200780b */ /* 0x000fda0003f04200 */
[----:B------:R-:W-:Y:S05]  /*0f70*/  @P0 BRA P1, `(.L_x_55) ;  /* 0x0000000000080947 */ /* 0x000fea0000800000 */
[----:B------:R-:W-:-:S07]  /*0f80*/  MOV R2, 0xfa0 ;  /* 0x00000fa000027802 */ /* 0x000fce0000000f00 */
[----:B------:R-:W-:Y:S05]  /*0f90*/  CALL.REL.NOINC `($__internal_2_$__cuda_sm20_div_rn_f64_full) ;  /* 0x0000000000247944 */ /* 0x000fea0003c00000 */
.L_x_55:
[----:B------:R-:W-:Y:S05]  /*0fa0*/  BSYNC.RECONVERGENT B0 ;  /* 0x0000000000007941 */ /* 0x000fea0003800200 */
.L_x_54:
[----:B------:R-:W-:-:S11]  /*0fb0*/  DADD R6, R6, 0.5 ;  /* 0x3fe0000006067429 */ /* 0x000fd60000000000 */
.L_x_47:
[----:B------:R-:W0:Y:S01]  /*0fc0*/  LDC.64 R4, c[0x0][0x3a0] ;  /* 0x0000e800ff047b82 */ /* 0x000e220000000a00 */
[----:B------:R-:W1:Y:S01]  /*0fd0*/  LDCU UR4, c[0x0][0x39c] ;  /* 0x00007380ff0477ac */ /* 0x000e620008000800 */
[----:B------:R-:W2:Y:S01]  /*0fe0*/  F2I.F64.TRUNC R7, R6 ;  /* 0x0000000600077311 */ /* 0x000ea2000030d100 */
[----:B-1----:R-:W-:-:S04]  /*0ff0*/  IMAD R3, R3, UR4, R0 ;  /* 0x0000000403037c24 */ /* 0x002fc8000f8e0200 */
[----:B0-----:R-:W-:-:S05]  /*1000*/  IMAD.WIDE R2, R3, 0x2, R4 ;  /* 0x0000000203027825 */ /* 0x001fca00078e0204 */
[----:B--2---:R-:W-:Y:S01]  /*1010*/  STG.E.U16 desc[UR8][R2.64], R7 ;  /* 0x0000000702007986 */ /* 0x004fe2000c101508 */
[----:B------:R-:W-:Y:S05]  /*1020*/  EXIT ;  /* 0x000000000000794d */ /* 0x000fea0003800000 */
        .weak           $__internal_2_$__cuda_sm20_div_rn_f64_full
        .type           $__internal_2_$__cuda_sm20_div_rn_f64_full,@function
        .size           $__internal_2_$__cuda_sm20_div_rn_f64_full,(.L_x_84 - $__internal_2_$__cuda_sm20_div_rn_f64_full)
$__internal_2_$__cuda_sm20_div_rn_f64_full:
[C---:B------:R-:W-:Y:S01]  /*1030*/  FSETP.GEU.AND P0, PT, |R11|.reuse, 1.469367938527859385e-39, PT ;  /* 0x001000000b00780b */ /* 0x040fe20003f0e200 */
[--C-:B------:R-:W-:Y:S01]  /*1040*/  IMAD.MOV.U32 R6, RZ, RZ, R10.reuse ;  /* 0x000000ffff067224 */ /* 0x100fe200078e000a */
[----:B------:R-:W-:Y:S01]  /*1050*/  LOP3.LUT R4, R11, 0x800fffff, RZ, 0xc0, !PT ;  /* 0x800fffff0b047812 */ /* 0x000fe200078ec0ff */
[----:B------:R-:W-:Y:S01]  /*1060*/  BSSY.RECONVERGENT B1, `(.L_x_56) ;  /* 0x0000057000017945 */ /* 0x000fe20003800200 */
[----:B------:R-:W-:Y:S02]  /*1070*/  MOV R7, R11 ;  /* 0x0000000b00077202 */ /* 0x000fe40000000f00 */
[----:B------:R-:W-:Y:S01]  /*1080*/  LOP3.LUT R5, R4, 0x3ff00000, RZ, 0xfc, !PT ;  /* 0x3ff0000004057812 */ /* 0x000fe200078efcff */
[----:B------:R-:W-:Y:S01]  /*1090*/  IMAD.MOV.U32 R4, RZ, RZ, R10 ;  /* 0x000000ffff047224 */ /* 0x000fe200078e000a */
[----:B------:R-:W-:Y:S02]  /*10a0*/  FSETP.GEU.AND P2, PT, |R9|, 1.469367938527859385e-39, PT ;  /* 0x001000000900780b */ /* 0x000fe40003f4e200 */
[----:B------:R-:W-:-:S02]  /*10b0*/  MOV R16, 0x1 ;  /* 0x0000000100107802 */ /* 0x000fc40000000f00 */
[----:B------:R-:W-:Y:S01]  /*10c0*/  LOP3.LUT R12, R9, 0x7ff00000, RZ, 0xc0, !PT ;  /* 0x7ff00000090c7812 */ /* 0x000fe200078ec0ff */
[----:B------:R-:W-:Y:S01]  /*10d0*/  @!P0 DMUL R4, R6, 8.98846567431157953865e+307 ;  /* 0x7fe0000006048828 */ /* 0x000fe20000000000 */
[----:B------:R-:W-:-:S05]  /*10e0*/  MOV R10, R8 ;  /* 0x00000008000a7202 */ /* 0x000fca0000000f00 */
[----:B------:R-:W0:Y:S02]  /*10f0*/  MUFU.RCP64H R17, R5 ;  /* 0x0000000500117308 */ /* 0x000e240000001800 */
[----:B------:R-:W-:-:S04]  /*1100*/  @!P2 LOP3.LUT R13, R7, 0x7ff00000, RZ, 0xc0, !PT ;  /* 0x7ff00000070da812 */ /* 0x000fc800078ec0ff */
[----:B------:R-:W-:Y:S01]  /*1110*/  @!P2 ISETP.GE.U32.AND P3, PT, R12, R13, PT ;  /* 0x0000000d0c00a20c */ /* 0x000fe20003f66070 */
[----:B------:R-:W-:Y:S01]  /*1120*/  IMAD.MOV.U32 R13, RZ, RZ, 0x1ca00000 ;  /* 0x1ca00000ff0d7424 */ /* 0x000fe200078e00ff */
[----:B0-----:R-:W-:-:S08]  /*1130*/  DFMA R14, R16, -R4, 1 ;  /* 0x3ff00000100e742b */ /* 0x001fd00000000804 */
[----:B------:R-:W-:Y:S01]  /*1140*/  DFMA R18, R14, R14, R14 ;  /* 0x0000000e0e12722b */ /* 0x000fe2000000000e */
[----:B------:R-:W-:-:S04]  /*1150*/  LOP3.LUT R15, R11, 0x7ff00000, RZ, 0xc0, !PT ;  /* 0x7ff000000b0f7812 */ /* 0x000fc800078ec0ff */
[----:B------:R-:W-:-:S03]  /*1160*/  ISETP.GE.U32.AND P1, PT, R12, R15, PT ;  /* 0x0000000f0c00720c */ /* 0x000fc60003f26070 */
[----:B------:R-:W-:Y:S01]  /*1170*/  DFMA R16, R16, R18, R16 ;  /* 0x000000121010722b */ /* 0x000fe20000000010 */
[C---:B------:R-:W-:Y:S01]  /*1180*/  @!P2 SEL R19, R13.reuse, 0x63400000, !P3 ;  /* 0x634000000d13a807 */ /* 0x040fe20005800000 */
[----:B------:R-:W-:Y:S01]  /*1190*/  @!P2 IMAD.MOV.U32 R18, RZ, RZ, RZ ;  /* 0x000000ffff12a224 */ /* 0x000fe200078e00ff */
[----:B------:R-:W-:Y:S02]  /*11a0*/  SEL R11, R13, 0x63400000, !P1 ;  /* 0x634000000d0b7807 */ /* 0x000fe40004800000 */
[--C-:B------:R-:W-:Y:S02]  /*11b0*/  @!P2 LOP3.LUT R19, R19, 0x80000000, R9.reuse, 0xf8, !PT ;  /* 0x800000001313a812 */ /* 0x100fe400078ef809 */
[----:B------:R-:W-:Y:S01]  /*11c0*/  LOP3.LUT R11, R11, 0x800fffff, R9, 0xf8, !PT ;  /* 0x800fffff0b0b7812 */ /* 0x000fe200078ef809 */
[----:B------:R-:W-:Y:S01]  /*11d0*/  DFMA R20, R16, -R4, 1 ;  /* 0x3ff000001014742b */ /* 0x000fe20000000804 */
[----:B------:R-:W-:-:S06]  /*11e0*/  @!P2 LOP3.LUT R19, R19, 0x100000, RZ, 0xfc, !PT ;  /* 0x001000001313a812 */ /* 0x000fcc00078efcff */
[----:B------:R-:W-:Y:S02]  /*11f0*/  @!P2 DFMA R10, R10, 2, -R18 ;  /* 0x400000000a0aa82b */ /* 0x000fe40000000812 */
[----:B------:R-:W-:Y:S01]  /*1200*/  DFMA R16, R16, R20, R16 ;  /* 0x000000141010722b */ /* 0x000fe20000000010 */
[----:B------:R-:W-:Y:S01]  /*1210*/  MOV R21, R12 ;  /* 0x0000000c00157202 */ /* 0x000fe20000000f00 */
[----:B------:R-:W-:Y:S01]  /*1220*/  IMAD.MOV.U32 R20, RZ, RZ, R15 ;  /* 0x000000ffff147224 */ /* 0x000fe200078e000f */
[----:B------:R-:W-:-:S05]  /*1230*/  @!P0 LOP3.LUT R20, R5, 0x7ff00000, RZ, 0xc0, !PT ;  /* 0x7ff0000005148812 */ /* 0x000fca00078ec0ff */
[----:B------:R-:W-:Y:S01]  /*1240*/  @!P2 LOP3.LUT R21, R11, 0x7ff00000, RZ, 0xc0, !PT ;  /* 0x7ff000000b15a812 */ /* 0x000fe200078ec0ff */
[----:B------:R-:W-:Y:S01]  /*1250*/  VIADD R23, R20, 0xffffffff ;  /* 0xffffffff14177836 */ /* 0x000fe20000000000 */
[----:B------:R-:W-:Y:S02]  /*1260*/  DMUL R18, R16, R10 ;  /* 0x0000000a10127228 */ /* 0x000fe40000000000 */
[----:B------:R-:W-:-:S04]  /*1270*/  IADD3 R22, PT, PT, R21, -0x1, RZ ;  /* 0xffffffff15167810 */ /* 0x000fc80007ffe0ff */
[----:B------:R-:W-:Y:S02]  /*1280*/  ISETP.GT.U32.AND P0, PT, R22, 0x7feffffe, PT ;  /* 0x7feffffe1600780c */ /* 0x000fe40003f04070 */
[----:B------:R-:W-:Y:S02]  /*1290*/  DFMA R14, R18, -R4, R10 ;  /* 0x80000004120e722b */ /* 0x000fe4000000000a */
[----:B------:R-:W-:-:S06]  /*12a0*/  ISETP.GT.U32.OR P0, PT, R23, 0x7feffffe, P0 ;  /* 0x7feffffe1700780c */ /* 0x000fcc0000704470 */
[----:B------:R-:W-:-:S07]  /*12b0*/  DFMA R14, R16, R14, R18 ;  /* 0x0000000e100e722b */ /* 0x000fce0000000012 */
[----:B------:R-:W-:Y:S05]  /*12c0*/  @P0 BRA `(.L_x_57) ;  /* 0x00000000006c0947 */ /* 0x000fea0003800000 */
[----:B------:R-:W-:-:S04]  /*12d0*/  LOP3.LUT R9, R7, 0x7ff00000, RZ, 0xc0, !PT ;  /* 0x7ff0000007097812 */ /* 0x000fc800078ec0ff */
[CC--:B------:R-:W-:Y:S02]  /*12e0*/  VIADDMNMX R8, R12.reuse, -R9.reuse, 0xb9600000, !PT ;  /* 0xb96000000c087446 */ /* 0x0c0fe40007800909 */
[----:B------:R-:W-:Y:S02]  /*12f0*/  ISETP.GE.U32.AND P0, PT, R12, R9, PT ;  /* 0x000000090c00720c */ /* 0x000fe40003f06070 */
[----:B------:R-:W-:Y:S02]  /*1300*/  VIMNMX R8, PT, PT, R8, 0x46a00000, PT ;  /* 0x46a0000008087848 */ /* 0x000fe40003fe0100 */
[----:B------:R-:W-:-:S04]  /*1310*/  SEL R13, R13, 0x63400000, !P0 ;  /* 0x634000000d0d7807 */ /* 0x000fc80004000000 */
[----:B------:R-:W-:Y:S02]  /*1320*/  IADD3 R16, PT, PT, -R13, R8, RZ ;  /* 0x000000080d107210 */ /* 0x000fe40007ffe1ff */
[----:B------:R-:W-:-:S03]  /*1330*/  MOV R8, RZ ;  /* 0x000000ff00087202 */ /* 0x000fc60000000f00 */
        /* <DEDUP_REMOVED lines=20> */
.L_x_57:
[----:B------:R-:W-:-:S14]  /*1480*/  DSETP.NAN.AND P0, PT, R8, R8, PT ;  /* 0x000000080800722a */ /* 0x000fdc0003f08000 */
[----:B------:R-:W-:Y:S05]  /*1490*/  @P0 BRA `(.L_x_59) ;  /* 0x0000000000440947 */ /* 0x000fea0003800000 */
[----:B------:R-:W-:-:S14]  /*14a0*/  DSETP.NAN.AND P0, PT, R6, R6, PT ;  /* 0x000000060600722a */ /* 0x000fdc0003f08000 */
[----:B------:R-:W-:Y:S05]  /*14b0*/  @P0 BRA `(.L_x_60) ;  /* 0x0000000000300947 */ /* 0x000fea0003800000 */
[----:B------:R-:W-:Y:S01]  /*14c0*/  ISETP.NE.AND P0, PT, R21, R20, PT ;  /* 0x000000141500720c */ /* 0x000fe20003f05270 */
[----:B------:R-:W-:Y:S01]  /*14d0*/  IMAD.MOV.U32 R13, RZ, RZ, -0x80000 ;  /* 0xfff80000ff0d7424 */ /* 0x000fe200078e00ff */
[----:B------:R-:W-:-:S11]  /*14e0*/  MOV R12, 0x0 ;  /* 0x00000000000c7802 */ /* 0x000fd60000000f00 */
[----:B------:R-:W-:Y:S05]  /*14f0*/  @!P0 BRA `(.L_x_58) ;  /* 0x0000000000348947 */ /* 0x000fea0003800000 */
[----:B------:R-:W-:Y:S02]  /*1500*/  ISETP.NE.AND P0, PT, R21, 0x7ff00000, PT ;  /* 0x7ff000001500780c */ /* 0x000fe40003f05270 */
[----:B------:R-:W-:Y:S02]  /*1510*/  LOP3.LUT R13, R9, 0x80000000, R7, 0x48, !PT ;  /* 0x80000000090d7812 */ /* 0x000fe400078e4807 */
[----:B------:R-:W-:-:S13]  /*1520*/  ISETP.EQ.OR P0, PT, R20, RZ, !P0 ;  /* 0x000000ff1400720c */ /* 0x000fda0004702670 */
[----:B------:R-:W-:Y:S02]  /*1530*/  @P0 LOP3.LUT R4, R13, 0x7ff00000, RZ, 0xfc, !PT ;  /* 0x7ff000000d040812 */ /* 0x000fe400078efcff */
[----:B------:R-:W-:Y:S01]  /*1540*/  @!P0 MOV R12, RZ ;  /* 0x000000ff000c8202 */ /* 0x000fe20000000f00 */
[----:B------:R-:W-:Y:S01]  /*1550*/  @P0 IMAD.MOV.U32 R12, RZ, RZ, RZ ;  /* 0x000000ffff0c0224 */ /* 0x000fe200078e00ff */
[----:B------:R-:W-:Y:S01]  /*1560*/  @P0 MOV R13, R4 ;  /* 0x00000004000d0202 */ /* 0x000fe20000000f00 */
[----:B------:R-:W-:Y:S06]  /*1570*/  BRA `(.L_x_58) ;  /* 0x0000000000147947 */ /* 0x000fec0003800000 */
.L_x_60:
[----:B------:R-:W-:Y:S01]  /*1580*/  LOP3.LUT R13, R7, 0x80000, RZ, 0xfc, !PT ;  /* 0x00080000070d7812 */ /* 0x000fe200078efcff */
[----:B------:R-:W-:Y:S01]  /*1590*/  IMAD.MOV.U32 R12, RZ, RZ, R6 ;  /* 0x000000ffff0c7224 */ /* 0x000fe200078e0006 */
[----:B------:R-:W-:Y:S06]  /*15a0*/  BRA `(.L_x_58) ;  /* 0x0000000000087947 */ /* 0x000fec0003800000 */
.L_x_59:
[----:B------:R-:W-:Y:S02]  /*15b0*/  LOP3.LUT R13, R9, 0x80000, RZ, 0xfc, !PT ;  /* 0x00080000090d7812 */ /* 0x000fe400078efcff */
[----:B------:R-:W-:-:S07]  /*15c0*/  MOV R12, R8 ;  /* 0x00000008000c7202 */ /* 0x000fce0000000f00 */
.L_x_58:
[----:B------:R-:W-:Y:S05]  /*15d0*/  BSYNC.RECONVERGENT B1 ;  /* 0x0000000000017941 */ /* 0x000fea0003800200 */
.L_x_56:
[----:B------:R-:W-:Y:S02]  /*15e0*/  HFMA2 R5, -RZ, RZ, 0, 0 ;  /* 0x00000000ff057431 */ /* 0x000fe400000001ff */
[----:B------:R-:W-:Y:S01]  /*15f0*/  IMAD.MOV.U32 R4, RZ, RZ, R2 ;  /* 0x000000ffff047224 */ /* 0x000fe200078e0002 */
[----:B------:R-:W-:Y:S01]  /*1600*/  MOV R7, R13 ;  /* 0x0000000d00077202 */ /* 0x000fe20000000f00 */
[----:B------:R-:W-:Y:S02]  /*1610*/  IMAD.MOV.U32 R6, RZ, RZ, R12 ;  /* 0x000000ffff067224 */ /* 0x000fe400078e000c */
[----:B------:R-:W-:Y:S05]  /*1620*/  RET.REL.NODEC R4 `(_Z13GaussianBlurYiPfS_iiPs) ;  /* 0xffffffe804747950 */ /* 0x000fea0003c3ffff */
.L_x_61:
        /* <DEDUP_REMOVED lines=13> */
.L_x_84:


//--------------------- .text._Z13GaussianBlurXiPhPfS0_ii --------------------------
	.section	.text._Z13GaussianBlurXiPhPfS0_ii,"ax",@progbits
	.align	128
        .global         _Z13GaussianBlurXiPhPfS0_ii
        .type           _Z13GaussianBlurXiPhPfS0_ii,@function
        .size           _Z13GaussianBlurXiPhPfS0_ii,(.L_x_85 - _Z13GaussianBlurXiPhPfS0_ii)
        .other          _Z13GaussianBlurXiPhPfS0_ii,@"STO_CUDA_ENTRY STV_DEFAULT"
_Z13GaussianBlurXiPhPfS0_ii:
.text._Z13GaussianBlurXiPhPfS0_ii:
        /* <DEDUP_REMOVED lines=14> */
[----:B------:R-:W-:Y:S01]  /*00e0*/  CS2R R10, SRZ ;  /* 0x00000000000a7805 */ /* 0x000fe2000001ff00 */
[----:B------:R-:W1:Y:S01]  /*00f0*/  LDCU.64 UR8, c[0x0][0x358] ;  /* 0x00006b00ff0877ac */ /* 0x000e620008000a00 */
[----:B0-----:R-:W-:-:S09]  /*0100*/  UISETP.GE.AND UP0, UPT, UR10, URZ, UPT ;  /* 0x000000ff0a00728c */ /* 0x001fd2000bf06270 */
[----:B-1----:R-:W-:Y:S05]  /*0110*/  BRA.U !UP0, `(.L_x_62) ;  /* 0x0000000908d87547 */ /* 0x002fea000b800000 */
[----:B------:R-:W-:Y:S01]  /*0120*/  UISETP.GE.U32.AND UP0, UPT, UR10, 0x4, UPT ;  /* 0x000000040a00788c */ /* 0x000fe2000bf06070 */
[----:B------:R-:W-:Y:S01]  /*0130*/  CS2R R10, SRZ ;  /* 0x00000000000a7805 */ /* 0x000fe2000001ff00 */
[----:B------:R-:W-:-:S07]  /*0140*/  UIADD3 UR4, UPT, UPT, -UR10, URZ, URZ ;  /* 0x000000ff0a047290 */ /* 0x000fce000fffe1ff */
[----:B------:R-:W-:Y:S05]  /*0150*/  BRA.U !UP0, `(.L_x_63) ;  /* 0x0000000508607547 */ /* 0x000fea000b800000 */
[----:B------:R-:W0:Y:S01]  /*0160*/  LDC.64 R2, c[0x0][0x390] ;  /* 0x0000e400ff027b82 */ /* 0x000e220000000a00 */
[----:B------:R-:W-:Y:S01]  /*0170*/  USHF.L.U32 UR4, UR10, 0x1, URZ ;  /* 0x000000010a047899 */ /* 0x000fe200080006ff */
[----:B------:R-:W-:Y:S01]  /*0180*/  IMAD R0, R8, UR7, R9 ;  /* 0x0000000708007c24 */ /* 0x000fe2000f8e0209 */
[----:B------:R-:W1:Y:S01]  /*0190*/  LDCU UR6, c[0x0][0x3a4] ;  /* 0x00007480ff0677ac */ /* 0x000e620008000800 */
[----:B------:R-:W-:Y:S02]  /*01a0*/  VIADD R26, R9, -UR10 ;  /* 0x8000000a091a7c36 */ /* 0x000fe40008000000 */
[----:B------:R-:W-:Y:S01]  /*01b0*/  IMAD.MOV.U32 R10, RZ, RZ, RZ ;  /* 0x000000ffff0a7224 */ /* 0x000fe200078e00ff */
[----:B------:R-:W-:Y:S01]  /*01c0*/  ULOP3.LUT UR4, UR4, 0xfffffff8, URZ, 0xc0, !UPT ;  /* 0xfffffff804047892 */ /* 0x000fe2000f8ec0ff */
[----:B------:R-:W-:Y:S01]  /*01d0*/  IMAD.MOV.U32 R27, RZ, RZ, 0x3 ;  /* 0x00000003ff1b7424 */ /* 0x000fe200078e00ff */
[----:B------:R-:W2:Y:S01]  /*01e0*/  LDCU.64 UR12, c[0x0][0x388] ;  /* 0x00007100ff0c77ac */ /* 0x000ea20008000a00 */
[----:B------:R-:W-:Y:S01]  /*01f0*/  VIADD R0, R0, -UR10 ;  /* 0x8000000a00007c36 */ /* 0x000fe20008000000 */
[----:B------:R-:W-:-:S02]  /*0200*/  UIADD3 UR5, UPT, UPT, -UR10, 0x3, URZ ;  /* 0x000000030a057890 */ /* 0x000fc4000fffe1ff */
[----:B------:R-:W-:-:S12]  /*0210*/  UIADD3 UR4, UPT, UPT, -UR4, URZ, URZ ;  /* 0x000000ff04047290 */ /* 0x000fd8000fffe1ff */
.L_x_64:
[----:B-1----:R-:W-:Y:S01]  /*0220*/  UMOV UR7, UR6 ;  /* 0x0000000600077c82 */ /* 0x002fe20008000000 */
[----:B--2---:R-:W-:Y:S01]  /*0230*/  IADD3 R6, P0, PT, R0, UR12, RZ ;  /* 0x0000000c00067c10 */ /* 0x004fe2000ff1e0ff */
[----:B------:R-:W-:Y:S01]  /*0240*/  VIADD R5, R27, 0xfffffffd ;  /* 0xfffffffd1b057836 */ /* 0x000fe20000000000 */
[----:B------:R-:W-:Y:S02]  /*0250*/  ISETP.GE.AND P5, PT, R26, UR7, PT ;  /* 0x000000071a007c0c */ /* 0x000fe4000bfa6270 */
[----:B------:R-:W-:Y:S01]  /*0260*/  LEA.HI.X.SX32 R7, R0, UR13, 0x1, P0 ;  /* 0x0000000d00077c11 */ /* 0x000fe200080f0eff */
[----:B0-----:R-:W-:Y:S01]  /*0270*/  IMAD.WIDE R4, R5, 0x4, R2 ;  /* 0x0000000405047825 */ /* 0x001fe200078e0202 */
[----:B------:R-:W-:-:S13]  /*0280*/  ISETP.LT.OR P5, PT, R26, RZ, P5 ;  /* 0x000000ff1a00720c */ /* 0x000fda0002fa1670 */
[----:B------:R-:W2:Y:S04]  /*0290*/  @!P5 LDG.E.U8 R13, desc[UR8][R6.64] ;  /* 0x00000008060dd981 */ /* 0x000ea8000c1e1100 */
[----:B------:R-:W3:Y:S01]  /*02a0*/  @!P5 LDG.E R15, desc[UR8][R4.64] ;  /* 0x00000008040fd981 */ /* 0x000ee2000c1e1900 */
[C---:B------:R-:W-:Y:S02]  /*02b0*/  VIADD R12, R26.reuse, 0x1 ;  /* 0x000000011a0c7836 */ /* 0x040fe40000000000 */
[C---:B------:R-:W-:Y:S02]  /*02c0*/  VIADD R14, R26.reuse, 0x2 ;  /* 0x000000021a0e7836 */ /* 0x040fe40000000000 */
[----:B------:R-:W-:Y:S01]  /*02d0*/  VIADD R16, R26, 0x4 ;  /* 0x000000041a107836 */ /* 0x000fe20000000000 */
[----:B------:R-:W-:Y:S01]  /*02e0*/  ISETP.GE.AND P0, PT, R12, UR7, PT ;  /* 0x000000070c007c0c */ /* 0x000fe2000bf06270 */
[----:B------:R-:W-:Y:S01]  /*02f0*/  VIADD R17, R26, 0x5 ;  /* 0x000000051a117836 */ /* 0x000fe20000000000 */
[----:B------:R-:W-:Y:S01]  /*0300*/  ISETP.GE.AND P4, PT, R14, UR7, PT ;  /* 0x000000070e007c0c */ /* 0x000fe2000bf86270 */
[----:B------:R-:W-:Y:S01]  /*0310*/  VIADD R18, R26, 0x6 ;  /* 0x000000061a127836 */ /* 0x000fe20000000000 */
[----:B------:R-:W-:Y:S01]  /*0320*/  ISETP.LT.OR P0, PT, R12, RZ, P0 ;  /* 0x000000ff0c00720c */ /* 0x000fe20000701670 */
[----:B------:R-:W-:Y:S01]  /*0330*/  VIADD R12, R26, 0x3 ;  /* 0x000000031a0c7836 */ /* 0x000fe20000000000 */
[----:B------:R-:W-:-:S02]  /*0340*/  ISETP.LT.OR P4, PT, R14, RZ, P4 ;  /* 0x000000ff0e00720c */ /* 0x000fc40002781670 */
[----:B------:R-:W-:Y:S02]  /*0350*/  ISETP.GE.AND P2, PT, R16, UR7, PT ;  /* 0x0000000710007c0c */ /* 0x000fe4000bf46270 */
[----:B------:R-:W-:Y:S02]  /*0360*/  ISETP.GE.AND P3, PT, R12, UR7, PT ;  /* 0x000000070c007c0c */ /* 0x000fe4000bf66270 */
[----:B------:R-:W-:Y:S02]  /*0370*/  ISETP.LT.OR P2, PT, R16, RZ, P2 ;  /* 0x000000ff1000720c */ /* 0x000fe40001741670 */
[----:B------:R-:W-:Y:S02]  /*0380*/  ISETP.LT.OR P3, PT, R12, RZ, P3 ;  /* 0x000000ff0c00720c */ /* 0x000fe40001f61670 */
[----:B------:R-:W-:Y:S01]  /*0390*/  ISETP.GE.AND P1, PT, R17, UR7, PT ;  /* 0x0000000711007c0c */ /* 0x000fe2000bf26270 */
[----:B------:R-:W4:Y:S01]  /*03a0*/  @!P0 LDG.E.U8 R12, desc[UR8][R6.64+0x1] ;  /* 0x00000108060c8981 */ /* 0x000f22000c1e1100 */
[----:B------:R-:W-:Y:S01]  /*03b0*/  VIADD R16, R26, 0x7 ;  /* 0x000000071a107836 */ /* 0x000fe20000000000 */
[----:B------:R-:W-:-:S02]  /*03c0*/  ISETP.GE.AND P6, PT, R18, UR7, PT ;  /* 0x0000000712007c0c */ /* 0x000fc4000bfc6270 */
[----:B------:R-:W-:Y:S01]  /*03d0*/  ISETP.LT.OR P1, PT, R17, RZ, P1 ;  /* 0x000000ff1100720c */ /* 0x000fe20000f21670 */
[----:B------:R-:W5:Y:S01]  /*03e0*/  @!P4 LDG.E.U8 R23, desc[UR8][R6.64+0x2] ;  /* 0x000002080617c981 */ /* 0x000f62000c1e1100 */
[----:B------:R-:W-:-:S03]  /*03f0*/  ISETP.LT.OR P6, PT, R18, RZ, P6 ;  /* 0x000000ff1200720c */ /* 0x000fc600037c1670 */
[----:B------:R-:W5:Y:S04]  /*0400*/  @!P4 LDG.E R20, desc[UR8][R4.64+0x8] ;  /* 0x000008080414c981 */ /* 0x000f68000c1e1900 */
[----:B------:R-:W5:Y:S04]  /*0410*/  @!P3 LDG.E.U8 R24, desc[UR8][R6.64+0x3] ;  /* 0x000003080618b981 */ /* 0x000f68000c1e1100 */
[----:B------:R-:W5:Y:S04]  /*0420*/  @!P2 LDG.E.U8 R19, desc[UR8][R6.64+0x4] ;  /* 0x000004080613a981 */ /* 0x000f68000c1e1100 */
[----:B------:R-:W5:Y:S04]  /*0430*/  @!P3 LDG.E R17, desc[UR8][R4.64+0xc] ;  /* 0x00000c080411b981 */ /* 0x000f68000c1e1900 */
[----:B------:R-:W5:Y:S04]  /*0440*/  @!P1 LDG.E.U8 R18, desc[UR8][R6.64+0x5] ;  /* 0x0000050806129981 */ /* 0x000f68000c1e1100 */
[----:B------:R-:W5:Y:S01]  /*0450*/  @!P6 LDG.E R21, desc[UR8][R4.64+0x18] ;  /* 0x000018080415e981 */ /* 0x000f62000c1e1900 */
[----:B--2---:R-:W-:-:S03]  /*0460*/  @!P5 I2FP.F32.U32 R14, R13 ;  /* 0x0000000d000ed245 */ /* 0x004fc60000201000 */
[----:B------:R-:W2:Y:S01]  /*0470*/  @!P0 LDG.E R13, desc[UR8][R4.64+0x4] ;  /* 0x00000408040d8981 */ /* 0x000ea2000c1e1900 */
[----:B---3--:R-:W-:Y:S01]  /*0480*/  @!P5 FADD R10, R10, R15 ;  /* 0x0000000f0a0ad221 */ /* 0x008fe20000000000 */
[----:B------:R-:W-:Y:S01]  /*0490*/  @!P5 FFMA R11, R14, R15, R11 ;  /* 0x0000000f0e0bd223 */ /* 0x000fe2000000000b */
[C---:B------:R-:W-:Y:S01]  /*04a0*/  ISETP.GE.AND P5, PT, R16.reuse, UR7, PT ;  /* 0x0000000710007c0c */ /* 0x040fe2000bfa6270 */
[----:B------:R-:W3:Y:S03]  /*04b0*/  @!P2 LDG.E R15, desc[UR8][R4.64+0x10] ;  /* 0x00001008040fa981 */ /* 0x000ee6000c1e1900 */
[----:B------:R-:W-:Y:S01]  /*04c0*/  ISETP.LT.OR P5, PT, R16, RZ, P5 ;  /* 0x000000ff1000720c */ /* 0x000fe20002fa1670 */
[----:B------:R-:W3:Y:S04]  /*04d0*/  @!P1 LDG.E R14, desc[UR8][R4.64+0x14] ;  /* 0x00001408040e9981 */ /* 0x000ee8000c1e1900 */
[----:B------:R-:W3:Y:S08]  /*04e0*/  @!P6 LDG.E.U8 R16, desc[UR8][R6.64+0x6] ;  /* 0x000006080610e981 */ /* 0x000ef0000c1e1100 */
[----:B------:R-:W3:Y:S04]  /*04f0*/  @!P5 LDG.E.U8 R22, desc[UR8][R6.64+0x7] ;  /* 0x000007080616d981 */ /* 0x000ee8000c1e1100 */
[----:B------:R-:W3:Y:S01]  /*0500*/  @!P5 LDG.E R25, desc[UR8][R4.64+0x1c] ;  /* 0x00001c080419d981 */ /* 0x000ee2000c1e1900 */
[----:B----4-:R-:W-:Y:S01]  /*0510*/  @!P0 I2FP.F32.U32 R12, R12 ;  /* 0x0000000c000c8245 */ /* 0x010fe20000201000 */
[----:B------:R-:W-:Y:S01]  /*0520*/  UIADD3 UR4, UPT, UPT, UR4, 0x8, URZ ;  /* 0x0000000804047890 */ /* 0x000fe2000fffe0ff */
[----:B-----5:R-:W-:-:S03]  /*0530*/  @!P3 I2FP.F32.U32 R24, R24 ;  /* 0x000000180018b245 */ /* 0x020fc60000201000 */
[----:B------:R-:W-:Y:S01]  /*0540*/  UISETP.NE.AND UP0, UPT, UR4, URZ, UPT ;  /* 0x000000ff0400728c */ /* 0x000fe2000bf05270 */
[----:B------:R-:W-:Y:S01]  /*0550*/  @!P1 I2FP.F32.U32 R18, R18 ;  /* 0x0000001200129245 */ /* 0x000fe20000201000 */
[----:B------:R-:W-:Y:S02]  /*0560*/  VIADD R27, R27, 0x8 ;  /* 0x000000081b1b7836 */ /* 0x000fe40000000000 */
[----:B------:R-:W-:Y:S02]  /*0570*/  VIADD R0, R0, 0x8 ;  /* 0x0000000800007836 */ /* 0x000fe40000000000 */
[----:B------:R-:W-:Y:S01]  /*0580*/  VIADD R26, R26, 0x8 ;  /* 0x000000081a1a7836 */ /* 0x000fe20000000000 */
[----:B------:R-:W-:Y:S01]  /*0590*/  UIADD3 UR5, UPT, UPT, UR5, 0x8, URZ ;  /* 0x0000000805057890 */ /* 0x000fe2000fffe0ff */
[----:B--2---:R-:W-:Y:S01]  /*05a0*/  @!P0 FFMA R11, R12, R13, R11 ;  /* 0x0000000d0c0b8223 */ /* 0x004fe2000000000b */
[----:B------:R-:W-:Y:S01]  /*05b0*/  @!P4 I2FP.F32.U32 R12, R23 ;  /* 0x00000017000cc245 */ /* 0x000fe20000201000 */
[----:B------:R-:W-:-:S04]  /*05c0*/  @!P0 FADD R10, R10, R13 ;  /* 0x0000000d0a0a8221 */ /* 0x000fc80000000000 */
[----:B------:R-:W-:Y:S01]  /*05d0*/  @!P4 FADD R10, R10, R20 ;  /* 0x000000140a0ac221 */ /* 0x000fe20000000000 */
[----:B------:R-:W-:Y:S01]  /*05e0*/  @!P4 FFMA R11, R12, R20, R11 ;  /* 0x000000140c0bc223 */ /* 0x000fe2000000000b */
[----:B------:R-:W-:Y:S02]  /*05f0*/  @!P2 I2FP.F32.U32 R12, R19 ;  /* 0x00000013000ca245 */ /* 0x000fe40000201000 */
[----:B------:R-:W-:Y:S01]  /*0600*/  @!P3 FADD R10, R10, R17 ;  /* 0x000000110a0ab221 */ /* 0x000fe20000000000 */
[----:B------:R-:W-:-:S03]  /*0610*/  @!P3 FFMA R11, R24, R17, R11 ;  /* 0x00000011180bb223 */ /* 0x000fc6000000000b */
[----:B---3--:R-:W-:Y:S01]  /*0620*/  @!P2 FADD R10, R10, R15 ;  /* 0x0000000f0a0aa221 */ /* 0x008fe20000000000 */
[----:B------:R-:W-:Y:S01]  /*0630*/  @!P2 FFMA R11, R12, R15, R11 ;  /* 0x0000000f0c0ba223 */ /* 0x000fe2000000000b */
[----:B------:R-:W-:Y:S02]  /*0640*/  @!P6 I2FP.F32.U32 R16, R16 ;  /* 0x000000100010e245 */ /* 0x000fe40000201000 */
[----:B------:R-:W-:Y:S01]  /*0650*/  @!P1 FADD R10, R10, R14 ;  /* 0x0000000e0a0a9221 */ /* 0x000fe20000000000 */
[----:B------:R-:W-:Y:S01]  /*0660*/  @!P1 FFMA R11, R18, R14, R11 ;  /* 0x0000000e120b9223 */ /* 0x000fe2000000000b */
[----:B------:R-:W-:Y:S02]  /*0670*/  @!P5 I2FP.F32.U32 R22, R22 ;  /* 0x000000160016d245 */ /* 0x000fe40000201000 */
[----:B------:R-:W-:Y:S01]  /*0680*/  @!P6 FADD R10, R10, R21 ;  /* 0x000000150a0ae221 */ /* 0x000fe20000000000 */
[----:B------:R-:W-:-:S03]  /*0690*/  @!P6 FFMA R11, R16, R21, R11 ;  /* 0x00000015100be223 */ /* 0x000fc6000000000b */
[----:B------:R-:W-:Y:S01]  /*06a0*/  @!P5 FADD R10, R10, R25 ;  /* 0x000000190a0ad221 */ /* 0x000fe20000000000 */
[----:B------:R-:W-:Y:S01]  /*06b0*/  @!P5 FFMA R11, R22, R25, R11 ;  /* 0x00000019160bd223 */ /* 0x000fe2000000000b */
[----:B------:R-:W-:Y:S06]  /*06c0*/  BRA.U UP0, `(.L_x_64) ;  /* 0xfffffff900d47547 */ /* 0x000fec000b83ffff */
[----:B------:R-:W-:-:S12]  /*06d0*/  UIADD3 UR4, UPT, UPT, UR5, -0x3, URZ ;  /* 0xfffffffd05047890 */ /* 0x000fd8000fffe0ff */
.L_x_63:
[----:B------:R-:W0:Y:S02]  /*06e0*/  LDC R0, c[0x0][0x380] ;  /* 0x0000e000ff007b82 */ /* 0x000e240000000800 */
[C---:B0-----:R-:W-:Y:S01]  /*06f0*/  IMAD.SHL.U32 R2, R0.reuse, 0x2, RZ ;  /* 0x0000000200027824 */ /* 0x041fe200078e00ff */
[----:B------:R-:W-:-:S04]  /*0700*/  LOP3.LUT R3, R0, 0x1, RZ, 0xc0, !PT ;  /* 0x0000000100037812 */ /* 0x000fc800078ec0ff */
[----:B------:R-:W-:Y:S02]  /*0710*/  LOP3.LUT R2, R2, 0x6, RZ, 0xc0, !PT ;  /* 0x0000000602027812 */ /* 0x000fe400078ec0ff */
[----:B------:R-:W-:Y:S02]  /*0720*/  ISETP.NE.U32.AND P3, PT, R3, 0x1, PT ;  /* 0x000000010300780c */ /* 0x000fe40003f65070 */
[----:B------:R-:W-:-:S13]  /*0730*/  ISETP.GE.U32.AND P0, PT, R2, 0x3, PT ;  /* 0x000000030200780c */ /* 0x000fda0003f06070 */
[----:B------:R-:W-:Y:S05]  /*0740*/  @!P0 BRA `(.L_x_65) ;  /* 0x0000000000a08947 */ /* 0x000fea0003800000 */
[----:B------:R-:W0:Y:S01]  /*0750*/  LDCU.64 UR10, c[0x0][0x388] ;  /* 0x00007100ff0a77ac */ /* 0x000e220008000a00 */
[----:B------:R-:W1:Y:S01]  /*0760*/  LDC.64 R4, c[0x0][0x390] ;  /* 0x0000e400ff047b82 */ /* 0x000e620000000a00 */
[----:B------:R-:W-:Y:S02]  /*0770*/  VIADD R3, R9, UR4 ;  /* 0x0000000409037c36 */ /* 0x000fe40008000000 */
[----:B------:R-:W-:Y:S02]  /*0780*/  VIADD R7, R0, UR4 ;  /* 0x0000000400077c36 */ /* 0x000fe40008000000 */
[C---:B------:R-:W-:Y:S01]  /*0790*/  VIADD R2, R3.reuse, 0x1 ;  /* 0x0000000103027836 */ /* 0x040fe20000000000 */
[C---:B------:R-:W-:Y:S01]  /*07a0*/  ISETP.GE.AND P0, PT, R3.reuse, UR7, PT ;  /* 0x0000000703007c0c */ /* 0x040fe2000bf06270 */
[----:B------:R-:W-:Y:S02]  /*07b0*/  IMAD R12, R8, UR7, R3 ;  /* 0x00000007080c7c24 */ /* 0x000fe4000f8e0203 */
[C---:B------:R-:W-:Y:S01]  /*07c0*/  VIADD R13, R3.reuse, 0x2 ;  /* 0x00000002030d7836 */ /* 0x040fe20000000000 */
[----:B------:R-:W-:Y:S01]  /*07d0*/  ISETP.GE.AND P1, PT, R2, UR7, PT ;  /* 0x0000000702007c0c */ /* 0x000fe2000bf26270 */
[C---:B------:R-:W-:Y:S01]  /*07e0*/  VIADD R6, R3.reuse, 0x3 ;  /* 0x0000000303067836 */ /* 0x040fe20000000000 */
[----:B------:R-:W-:-:S02]  /*07f0*/  ISETP.LT.OR P0, PT, R3, RZ, P0 ;  /* 0x000000ff0300720c */ /* 0x000fc40000701670 */
[----:B------:R-:W-:Y:S02]  /*0800*/  ISETP.LT.OR P1, PT, R2, RZ, P1 ;  /* 0x000000ff0200720c */ /* 0x000fe40000f21670 */
[C---:B------:R-:W-:Y:S02]  /*0810*/  ISETP.GE.AND P2, PT, R13.reuse, UR7, PT ;  /* 0x000000070d007c0c */ /* 0x040fe4000bf46270 */
[----:B0-----:R-:W-:Y:S02]  /*0820*/  IADD3 R2, P5, PT, R12, UR10, RZ ;  /* 0x0000000a0c027c10 */ /* 0x001fe4000ffbe0ff */
[----:B------:R-:W-:Y:S02]  /*0830*/  ISETP.GE.AND P4, PT, R6, UR7, PT ;  /* 0x0000000706007c0c */ /* 0x000fe4000bf86270 */
[----:B------:R-:W-:Y:S02]  /*0840*/  LEA.HI.X.SX32 R3, R12, UR11, 0x1, P5 ;  /* 0x0000000b0c037c11 */ /* 0x000fe4000a8f0eff */
[----:B------:R-:W-:Y:S01]  /*0850*/  ISETP.LT.OR P2, PT, R13, RZ, P2 ;  /* 0x000000ff0d00720c */ /* 0x000fe20001741670 */
[----:B-1----:R-:W-:Y:S01]  /*0860*/  IMAD.WIDE R4, R7, 0x4, R4 ;  /* 0x0000000407047825 */ /* 0x002fe200078e0204 */
[----:B------:R-:W-:Y:S01]  /*0870*/  ISETP.LT.OR P4, PT, R6, RZ, P4 ;  /* 0x000000ff0600720c */ /* 0x000fe20002781670 */
[----:B------:R-:W2:Y:S04]  /*0880*/  @!P1 LDG.E.U8 R12, desc[UR8][R2.64+0x1] ;  /* 0x00000108020c9981 */ /* 0x000ea8000c1e1100 */
[----:B------:R-:W3:Y:S04]  /*0890*/  @!P0 LDG.E.U8 R6, desc[UR8][R2.64] ;  /* 0x0000000802068981 */ /* 0x000ee8000c1e1100 */
[----:B------:R-:W4:Y:S04]  /*08a0*/  @!P0 LDG.E R7, desc[UR8][R4.64] ;  /* 0x0000000804078981 */ /* 0x000f28000c1e1900 */
[----:B------:R-:W5:Y:S04]  /*08b0*/  @!P2 LDG.E.U8 R14, desc[UR8][R2.64+0x2] ;  /* 0x00000208020ea981 */ /* 0x000f68000c1e1100 */
[----:B------:R-:W5:Y:S04]  /*08c0*/  @!P1 LDG.E R13, desc[UR8][R4.64+0x4] ;  /* 0x00000408040d9981 */ /* 0x000f68000c1e1900 */
[----:B------:R-:W5:Y:S04]  /*08d0*/  @!P4 LDG.E.U8 R16, desc[UR8][R2.64+0x3] ;  /* 0x000003080210c981 */ /* 0x000f68000c1e1100 */
[----:B------:R-:W5:Y:S04]  /*08e0*/  @!P2 LDG.E R15, desc[UR8][R4.64+0x8] ;  /* 0x00000808040fa981 */ /* 0x000f68000c1e1900 */
[----:B------:R-:W5:Y:S01]  /*08f0*/  @!P4 LDG.E R17, desc[UR8][R4.64+0xc] ;  /* 0x00000c080411c981 */ /* 0x000f62000c1e1900 */
[----:B------:R-:W-:Y:S01]  /*0900*/  UIADD3 UR4, UPT, UPT, UR4, 0x4, URZ ;  /* 0x0000000404047890 */ /* 0x000fe2000fffe0ff */
[----:B--2---:R-:W-:-:S02]  /*0910*/  @!P1 I2FP.F32.U32 R12, R12 ;  /* 0x0000000c000c9245 */ /* 0x004fc40000201000 */
[----:B---3--:R-:W-:Y:S01]  /*0920*/  @!P0 I2FP.F32.U32 R6, R6 ;  /* 0x0000000600068245 */ /* 0x008fe20000201000 */
[----:B----4-:R-:W-:-:S04]  /*0930*/  @!P0 FADD R10, R10, R7 ;  /* 0x000000070a0a8221 */ /* 0x010fc80000000000 */
[----:B------:R-:W-:Y:S01]  /*0940*/  @!P0 FFMA R11, R6, R7, R11 ;  /* 0x00000007060b8223 */ /* 0x000fe2000000000b */
[----:B-----5:R-:W-:Y:S01]  /*0950*/  @!P2 I2FP.F32.U32 R14, R14 ;  /* 0x0000000e000ea245 */ /* 0x020fe20000201000 */
[----:B------:R-:W-:Y:S02]  /*0960*/  @!P1 FADD R10, R10, R13 ;  /* 0x0000000d0a0a9221 */ /* 0x000fe40000000000 */
[----:B------:R-:W-:Y:S01]  /*0970*/  @!P1 FFMA R11, R12, R13, R11 ;  /* 0x0000000d0c0b9223 */ /* 0x000fe2000000000b */
[----:B------:R-:W-:Y:S01]  /*0980*/  @!P4 I2FP.F32.U32 R16, R16 ;  /* 0x000000100010c245 */ /* 0x000fe20000201000 */
[----:B------:R-:W-:Y:S02]  /*0990*/  @!P2 FADD R10, R10, R15 ;  /* 0x0000000f0a0aa221 */ /* 0x000fe40000000000 */
[----:B------:R-:W-:Y:S02]  /*09a0*/  @!P2 FFMA R11, R14, R15, R11 ;  /* 0x0000000f0e0ba223 */ /* 0x000fe4000000000b */
[----:B------:R-:W-:-:S02]  /*09b0*/  @!P4 FADD R10, R10, R17 ;  /* 0x000000110a0ac221 */ /* 0x000fc40000000000 */
[----:B------:R-:W-:-:S07]  /*09c0*/  @!P4 FFMA R11, R16, R17, R11 ;  /* 0x00000011100bc223 */ /* 0x000fce000000000b */
.L_x_65:
[----:B------:R-:W-:Y:S05]  /*09d0*/  @P3 BRA `(.L_x_66) ;  /* 0x0000000000603947 */ /* 0x000fea0003800000 */
[----:B------:R-:W0:Y:S01]  /*09e0*/  LDCU.64 UR10, c[0x0][0x388] ;  /* 0x00007100ff0a77ac */ /* 0x000e220008000a00 */
[----:B------:R-:W1:Y:S01]  /*09f0*/  LDC.64 R4, c[0x0][0x390] ;  /* 0x0000e400ff047b82 */ /* 0x000e620000000a00 */
[----:B------:R-:W-:-:S04]  /*0a00*/  VIADD R3, R9, UR4 ;  /* 0x0000000409037c36 */ /* 0x000fc80008000000 */
[C---:B------:R-:W-:Y:S01]  /*0a10*/  VIADD R7, R3.reuse, 0x1 ;  /* 0x0000000103077836 */ /* 0x040fe20000000000 */
[----:B------:R-:W-:Y:S01]  /*0a20*/  ISETP.GE.AND P0, PT, R3, UR7, PT ;  /* 0x0000000703007c0c */ /* 0x000fe2000bf06270 */
[----:B------:R-:W-:-:S03]  /*0a30*/  IMAD R6, R8, UR7, R3 ;  /* 0x0000000708067c24 */ /* 0x000fc6000f8e0203 */
[----:B------:R-:W-:Y:S02]  /*0a40*/  ISETP.LT.OR P0, PT, R3, RZ, P0 ;  /* 0x000000ff0300720c */ /* 0x000fe40000701670 */
[----:B------:R-:W-:-:S04]  /*0a50*/  ISETP.GE.AND P1, PT, R7, UR7, PT ;  /* 0x0000000707007c0c */ /* 0x000fc8000bf26270 */
[----:B------:R-:W-:Y:S01]  /*0a60*/  ISETP.LT.OR P1, PT, R7, RZ, P1 ;  /* 0x000000ff0700720c */ /* 0x000fe20000f21670 */
[----:B------:R-:W-:Y:S01]  /*0a70*/  VIADD R7, R0, UR4 ;  /* 0x0000000400077c36 */ /* 0x000fe20008000000 */
[----:B0-----:R-:W-:-:S04]  /*0a80*/  IADD3 R2, P2, PT, R6, UR10, RZ ;  /* 0x0000000a06027c10 */ /* 0x001fc8000ff5e0ff */
[----:B------:R-:W-:Y:S01]  /*0a90*/  LEA.HI.X.SX32 R3, R6, UR11, 0x1, P2 ;  /* 0x0000000b06037c11 */ /* 0x000fe200090f0eff */
[----:B-1----:R-:W-:-:S04]  /*0aa0*/  IMAD.WIDE R4, R7, 0x4, R4 ;  /* 0x0000000407047825 */ /* 0x002fc800078e0204 */
[----:B------:R-:W2:Y:S04]  /*0ab0*/  @!P0 LDG.E.U8 R6, desc[UR8][R2.64] ;  /* 0x0000000802068981 */ /* 0x000ea8000c1e1100 */
[----:B------:R-:W3:Y:S04]  /*0ac0*/  @!P1 LDG.E.U8 R12, desc[UR8][R2.64+0x1] ;  /* 0x00000108020c9981 */ /* 0x000ee8000c1e1100 */
[----:B------:R-:W4:Y:S04]  /*0ad0*/  @!P0 LDG.E R7, desc[UR8][R4.64] ;  /* 0x0000000804078981 */ /* 0x000f28000c1e1900 */
[----:B------:R-:W5:Y:S01]  /*0ae0*/  @!P1 LDG.E R13, desc[UR8][R4.64+0x4] ;  /* 0x00000408040d9981 */ /* 0x000f62000c1e1900 */
[----:B------:R-:W-:Y:S01]  /*0af0*/  UIADD3 UR4, UPT, UPT, UR4, 0x2, URZ ;  /* 0x0000000204047890 */ /* 0x000fe2000fffe0ff */
[----:B--2---:R-:W-:-:S02]  /*0b00*/  @!P0 I2FP.F32.U32 R6, R6 ;  /* 0x0000000600068245 */ /* 0x004fc40000201000 */
[----:B---3--:R-:W-:Y:S01]  /*0b10*/  @!P1 I2FP.F32.U32 R12, R12 ;  /* 0x0000000c000c9245 */ /* 0x008fe20000201000 */
[----:B----4-:R-:W-:Y:S02]  /*0b20*/  @!P0 FADD R10, R10, R7 ;  /* 0x000000070a0a8221 */ /* 0x010fe40000000000 */
[----:B------:R-:W-:Y:S02]  /*0b30*/  @!P0 FFMA R11, R6, R7, R11 ;  /* 0x00000007060b8223 */ /* 0x000fe4000000000b */
[----:B-----5:R-:W-:Y:S02]  /*0b40*/  @!P1 FADD R10, R10, R13 ;  /* 0x0000000d0a0a9221 */ /* 0x020fe40000000000 */
[----:B------:R-:W-:-:S07]  /*0b50*/  @!P1 FFMA R11, R12, R13, R11 ;  /* 0x0000000d0c0b9223 */ /* 0x000fce000000000b */
.L_x_66:
[----:B------:R-:W-:Y:S01]  /*0b60*/  VIADD R5, R9, UR4 ;  /* 0x0000000409057c36 */ /* 0x000fe20008000000 */
[----:B------:R-:W-:Y:S04]  /*0b70*/  BSSY.RECONVERGENT B0, `(.L_x_62) ;  /* 0x0000010000007945 */ /* 0x000fe80003800200 */
[----:B------:R-:W-:-:S04]  /*0b80*/  ISETP.GE.AND P0, PT, R5, UR7, PT ;  /* 0x0000000705007c0c */ /* 0x000fc8000bf06270 */
[----:B------:R-:W-:-:S13]  /*0b90*/  ISETP.LT.OR P0, PT, R5, RZ, P0 ;  /* 0x000000ff0500720c */ /* 0x000fda0000701670 */
[----:B------:R-:W-:Y:S05]  /*0ba0*/  @P0 BRA `(.L_x_67) ;  /* 0x0000000000300947 */ /* 0x000fea0003800000 */
[----:B------:R-:W0:Y:S01]  /*0bb0*/  LDCU.64 UR10, c[0x0][0x388] ;  /* 0x00007100ff0a77ac */ /* 0x000e220008000a00 */
[----:B------:R-:W1:Y:S01]  /*0bc0*/  LDC.64 R2, c[0x0][0x390] ;  /* 0x0000e400ff027b82 */ /* 0x000e620000000a00 */
[----:B------:R-:W-:Y:S02]  /*0bd0*/  IMAD R5, R8, UR7, R5 ;  /* 0x0000000708057c24 */ /* 0x000fe4000f8e0205 */
[----:B------:R-:W-:-:S03]  /*0be0*/  VIADD R7, R0, UR4 ;  /* 0x0000000400077c36 */ /* 0x000fc60008000000 */
[----:B0-----:R-:W-:-:S04]  /*0bf0*/  IADD3 R4, P0, PT, R5, UR10, RZ ;  /* 0x0000000a05047c10 */ /* 0x001fc8000ff1e0ff */
[----:B------:R-:W-:Y:S01]  /*0c00*/  LEA.HI.X.SX32 R5, R5, UR11, 0x1, P0 ;  /* 0x0000000b05057c11 */ /* 0x000fe200080f0eff */
[----:B-1----:R-:W-:-:S04]  /*0c10*/  IMAD.WIDE R2, R7, 0x4, R2 ;  /* 0x0000000407027825 */ /* 0x002fc800078e0202 */
[----:B------:R-:W2:Y:S04]  /*0c20*/  LDG.E.U8 R4, desc[UR8][R4.64] ;  /* 0x0000000804047981 */ /* 0x000ea8000c1e1100 */
[----:B------:R-:W3:Y:S01]  /*0c30*/  LDG.E R3, desc[UR8][R2.64] ;  /* 0x0000000802037981 */ /* 0x000ee2000c1e1900 */
[----:B--2---:R-:W-:Y:S01]  /*0c40*/  I2FP.F32.U32 R0, R4 ;  /* 0x0000000400007245 */ /* 0x004fe20000201000 */
[----:B---3--:R-:W-:-:S04]  /*0c50*/  FADD R10, R10, R3 ;  /* 0x000000030a0a7221 */ /* 0x008fc80000000000 */
[----:B------:R-:W-:-:S07]  /*0c60*/  FFMA R11, R0, R3, R11 ;  /* 0x00000003000b7223 */ /* 0x000fce000000000b */
.L_x_67:
[----:B------:R-:W-:Y:S05]  /*0c70*/  BSYNC.RECONVERGENT B0 ;  /* 0x0000000000007941 */ /* 0x000fea0003800200 */
.L_x_62:
[----:B------:R-:W0:Y:S01]  /*0c80*/  MUFU.RCP R3, R10 ;  /* 0x0000000a00037308 */ /* 0x000e220000001000 */
[----:B------:R-:W-:Y:S07]  /*0c90*/  BSSY.RECONVERGENT B0, `(.L_x_68) ;  /* 0x000000d000007945 */ /* 0x000fee0003800200 */
[----:B------:R-:W1:Y:S01]  /*0ca0*/  FCHK P0, R11, R10 ;  /* 0x0000000a0b007302 */ /* 0x000e620000000000 */
[----:B0-----:R-:W-:-:S04]  /*0cb0*/  FFMA R0, R3, -R10, 1 ;  /* 0x3f80000003007423 */ /* 0x001fc8000000080a */
[----:B------:R-:W-:-:S04]  /*0cc0*/  FFMA R0, R3, R0, R3 ;  /* 0x0000000003007223 */ /* 0x000fc80000000003 */
[----:B------:R-:W-:-:S04]  /*0cd0*/  FFMA R2, R0, R11, RZ ;  /* 0x0000000b00027223 */ /* 0x000fc800000000ff */
[----:B------:R-:W-:-:S04]  /*0ce0*/  FFMA R3, R2, -R10, R11 ;  /* 0x8000000a02037223 */ /* 0x000fc8000000000b */
[----:B------:R-:W-:Y:S01]  /*0cf0*/  FFMA R5, R0, R3, R2 ;  /* 0x0000000300057223 */ /* 0x000fe20000000002 */
[----:B-1----:R-:W-:Y:S06]  /*0d00*/  @!P0 BRA `(.L_x_69) ;  /* 0x0000000000148947 */ /* 0x002fec0003800000 */
[----:B------:R-:W-:Y:S01]  /*0d10*/  IMAD.MOV.U32 R0, RZ, RZ, R11 ;  /* 0x000000ffff007224 */ /* 0x000fe200078e000b */
[----:B------:R-:W-:Y:S01]  /*0d20*/  MOV R2, 0xd50 ;  /* 0x00000d5000027802 */ /* 0x000fe20000000f00 */
[----:B------:R-:W-:-:S07]  /*0d30*/  IMAD.MOV.U32 R3, RZ, RZ, R10 ;  /* 0x000000ffff037224 */ /* 0x000fce00078e000a */
[----:B------:R-:W-:Y:S05]  /*0d40*/  CALL.REL.NOINC `($__internal_3_$__cuda_sm3x_div_rn_noftz_f32_slowpath) ;  /* 0x0000000000207944 */ /* 0x000fea0003c00000 */
[----:B------:R-:W-:-:S07]  /*0d50*/  IMAD.MOV.U32 R5, RZ, RZ, R0 ;  /* 0x000000ffff057224 */ /* 0x000fce00078e0000 */
.L_x_69:
[----:B------:R-:W-:Y:S05]  /*0d60*/  BSYNC.RECONVERGENT B0 ;  /* 0x0000000000007941 */ /* 0x000fea0003800200 */
.L_x_68:
[----:B------:R-:W0:Y:S01]  /*0d70*/  LDC.64 R2, c[0x0][0x398] ;  /* 0x0000e600ff027b82 */ /* 0x000e220000000a00 */
[----:B------:R-:W1:Y:S02]  /*0d80*/  LDCU UR4, c[0x0][0x3a4] ;  /* 0x00007480ff0477ac */ /* 0x000e640008000800 */
[----:B-1----:R-:W-:-:S04]  /*0d90*/  IMAD R9, R8, UR4, R9 ;  /* 0x0000000408097c24 */ /* 0x002fc8000f8e0209 */
[----:B0-----:R-:W-:-:S05]  /*0da0*/  IMAD.WIDE R2, R9, 0x4, R2 ;  /* 0x0000000409027825 */ /* 0x001fca00078e0202 */
[----:B------:R-:W-:Y:S01]  /*0db0*/  STG.E desc[UR8][R2.64], R5 ;  /* 0x0000000502007986 */ /* 0x000fe2000c101908 */
[----:B------:R-:W-:Y:S05]  /*0dc0*/  EXIT ;  /* 0x000000000000794d */ /* 0x000fea0003800000 */
        .weak           $__internal_3_$__cuda_sm3x_div_rn_noftz_f32_slowpath
        .type           $__internal_3_$__cuda_sm3x_div_rn_noftz_f32_slowpath,@function
        .size           $__internal_3_$__cuda_sm3x_div_rn_noftz_f32_slowpath,(.L_x_85 - $__internal_3_$__cuda_sm3x_div_rn_noftz_f32_slowpath)
$__internal_3_$__cuda_sm3x_div_rn_noftz_f32_slowpath:
        /* <DEDUP_REMOVED lines=29> */
[----:B------:R-:W-:Y:S02]  /*0fa0*/  @P0 IMAD.MOV.U32 R4, RZ, RZ, RZ ;  /* 0x000000ffff040224 */ /* 0x000fe400078e00ff */
[----:B------:R-:W-:Y:S01]  /*0fb0*/  @!P0 FFMA R0, R0, 1.84467440737095516160e+19, RZ ;  /* 0x5f80000000008823 */ /* 0x000fe200000000ff */
[----:B------:R-:W-:Y:S02]  /*0fc0*/  @!P0 IMAD.MOV.U32 R4, RZ, RZ, -0x40 ;  /* 0xffffffc0ff048424 */ /* 0x000fe400078e00ff */
[----:B------:R-:W-:Y:S02]  /*0fd0*/  @!P1 FFMA R3, R3, 1.84467440737095516160e+19, RZ ;  /* 0x5f80000003039823 */ /* 0x000fe400000000ff */
[----:B------:R-:W-:-:S07]  /*0fe0*/  @!P1 VIADD R4, R4, 0x40 ;  /* 0x0000004004049836 */ /* 0x000fce0000000000 */
.L_x_71:
[----:B------:R-:W-:Y:S01]  /*0ff0*/  LEA R6, R12, 0xc0800000, 0x17 ;  /* 0xc08000000c067811 */ /* 0x000fe200078eb8ff */
[----:B------:R-:W-:Y:S04]  /*1000*/  BSSY.RECONVERGENT B2, `(.L_x_76) ;  /* 0x0000036000027945 */ /* 0x000fe80003800200 */
[----:B------:R-:W-:Y:S02]  /*1010*/  IMAD.IADD R6, R3, 0x1, -R6 ;  /* 0x0000000103067824 */ /* 0x000fe400078e0a06 */
[----:B------:R-:W-:Y:S02]  /*1020*/  VIADD R3, R10, 0xffffff81 ;  /* 0xffffff810a037836 */ /* 0x000fe40000000000 */
[----:B------:R-:W0:Y:S01]  /*1030*/  MUFU.RCP R5, R6 ;  /* 0x0000000600057308 */ /* 0x000e220000001000 */
[----:B------:R-:W-:Y:S01]  /*1040*/  FADD.FTZ R7, -R6, -RZ ;  /* 0x800000ff06077221 */ /* 0x000fe20000010100 */
[----:B------:R-:W-:-:S03]  /*1050*/  IMAD R0, R3, -0x800000, R0 ;  /* 0xff80000003007824 */ /* 0x000fc600078e0200 */
[----:B0-----:R-:W-:-:S04]  /*1060*/  FFMA R10, R5, R7, 1 ;  /* 0x3f800000050a7423 */ /* 0x001fc80000000007 */
[----:B------:R-:W-:-:S04]  /*1070*/  FFMA R14, R5, R10, R5 ;  /* 0x0000000a050e7223 */ /* 0x000fc80000000005 */
[----:B------:R-:W-:-:S04]  /*1080*/  FFMA R5, R0, R14, RZ ;  /* 0x0000000e00057223 */ /* 0x000fc800000000ff */
[----:B------:R-:W-:-:S04]  /*1090*/  FFMA R10, R7, R5, R0 ;  /* 0x00000005070a7223 */ /* 0x000fc80000000000 */
[----:B------:R-:W-:Y:S01]  /*10a0*/  FFMA R11, R14, R10, R5 ;  /* 0x0000000a0e0b7223 */ /* 0x000fe20000000005 */
[----:B------:R-:W-:-:S03]  /*10b0*/  IADD3 R5, PT, PT, R3, 0x7f, -R12 ;  /* 0x0000007f03057810 */ /* 0x000fc60007ffe80c */
[----:B------:R-:W-:Y:S02]  /*10c0*/  FFMA R10, R7, R11, R0 ;  /* 0x0000000b070a7223 */ /* 0x000fe40000000000 */
[----:B------:R-:W-:Y:S02]  /*10d0*/  IMAD.IADD R5, R5, 0x1, R4 ;  /* 0x0000000105057824 */ /* 0x000fe400078e0204 */
        /* <DEDUP_REMOVED lines=15> */
[C---:B------:R-:W-:Y:S02]  /*11d0*/  VIADD R6, R7.reuse, 0x20 ;  /* 0x0000002007067836 */ /* 0x040fe40000000000 */
[CCC-:B------:R-:W-:Y:S01]  /*11e0*/  FFMA.RM R4, R14.reuse, R10.reuse, R11.reuse ;  /* 0x0000000a0e047223 */ /* 0x1c0fe2000000400b */
[----:B------:R-:W-:Y:S02]  /*11f0*/  ISETP.NE.AND P2, PT, R7, RZ, PT ;  /* 0x000000ff0700720c */ /* 0x000fe40003f45270 */
[----:B------:R-:W-:Y:S01]  /*1200*/  LOP3.LUT R5, R3, 0x7fffff, RZ, 0xc0, !PT ;  /* 0x007fffff03057812 */ /* 0x000fe200078ec0ff */
[----:B------:R-:W-:Y:S01]  /*1210*/  FFMA.RP R3, R14, R10, R11 ;  /* 0x0000000a0e037223 */ /* 0x000fe2000000800b */
[----:B------:R-:W-:Y:S01]  /*1220*/  ISETP.NE.AND P1, PT, R7, RZ, PT ;  /* 0x000000ff0700720c */ /* 0x000fe20003f25270 */
        /* <DEDUP_REMOVED lines=15> */
.L_x_78:
[----:B------:R-:W-:-:S04]  /*1320*/  LOP3.LUT R0, R0, 0x80000000, RZ, 0xc0, !PT ;  /* 0x8000000000007812 */ /* 0x000fc800078ec0ff */
[----:B------:R-:W-:Y:S01]  /*1330*/  LOP3.LUT R0, R0, 0x7f800000, RZ, 0xfc, !PT ;  /* 0x7f80000000007812 */ /* 0x000fe200078efcff */
[----:B------:R-:W-:Y:S06]  /*1340*/  BRA `(.L_x_79) ;  /* 0x0000000000047947 */ /* 0x000fec0003800000 */
.L_x_77:
[----:B------:R-:W-:-:S07]  /*1350*/  IMAD R0, R5, 0x800000, R0 ;  /* 0x0080000005007824 */ /* 0x000fce00078e0200 */
.L_x_79:
[----:B------:R-:W-:Y:S05]  /*1360*/  BSYNC.RECONVERGENT B2 ;  /* 0x0000000000027941 */ /* 0x000fea0003800200 */
.L_x_76:
[----:B------:R-:W-:Y:S05]  /*1370*/  BRA `(.L_x_80) ;  /* 0x0000000000207947 */ /* 0x000fea0003800000 */
.L_x_75:
[----:B------:R-:W-:-:S04]  /*1380*/  LOP3.LUT R0, R3, 0x80000000, R0, 0x48, !PT ;  /* 0x8000000003007812 */ /* 0x000fc800078e4800 */
[----:B------:R-:W-:Y:S01]  /*1390*/  LOP3.LUT R0, R0, 0x7f800000, RZ, 0xfc, !PT ;  /* 0x7f80000000007812 */ /* 0x000fe200078efcff */
[----:B------:R-:W-:Y:S06]  /*13a0*/  BRA `(.L_x_80) ;  /* 0x0000000000147947 */ /* 0x000fec0003800000 */
.L_x_74:
[----:B------:R-:W-:Y:S01]  /*13b0*/  LOP3.LUT R0, R3, 0x80000000, R0, 0x48, !PT ;  /* 0x8000000003007812 */ /* 0x000fe200078e4800 */
[----:B------:R-:W-:Y:S06]  /*13c0*/  BRA `(.L_x_80) ;  /* 0x00000000000c7947 */ /* 0x000fec0003800000 */
.L_x_73:
[----:B------:R-:W0:Y:S01]  /*13d0*/  MUFU.RSQ R0, -QNAN ;  /* 0xffc0000000007908 */ /* 0x000e220000001400 */
[----:B------:R-:W-:Y:S05]  /*13e0*/  BRA `(.L_x_80) ;  /* 0x0000000000047947 */ /* 0x000fea0003800000 */
.L_x_72:
[----:B------:R-:W-:-:S07]  /*13f0*/  FADD.FTZ R0, R0, R3 ;  /* 0x0000000300007221 */ /* 0x000fce0000010000 */
.L_x_80:
[----:B------:R-:W-:Y:S05]  /*1400*/  BSYNC.RECONVERGENT B1 ;  /* 0x0000000000017941 */ /* 0x000fea0003800200 */
.L_x_70:
[----:B------:R-:W-:-:S04]  /*1410*/  IMAD.MOV.U32 R3, RZ, RZ, 0x0 ;  /* 0x00000000ff037424 */ /* 0x000fc800078e00ff */
[----:B0-----:R-:W-:Y:S05]  /*1420*/  RET.REL.NODEC R2 `(_Z13GaussianBlurXiPhPfS0_ii) ;  /* 0xffffffe802f47950 */ /* 0x001fea0003c3ffff */
.L_x_81:
        /* <DEDUP_REMOVED lines=13> */
.L_x_85:


//--------------------- .nv.global.init           --------------------------
	.section	.nv.global.init,"aw",@progbits
.nv.global.init:
	.type		$str$2,@object
	.size		$str$2,(.L_0 - $str$2)
$str$2:
        /*0000*/ 	.byte	0x48, 0x65, 0x6c, 0x6c, 0x6f, 0x20, 0x66, 0x72, 0x6f, 0x6d, 0x20, 0x43, 0x55, 0x44, 0x41, 0x20
        /*0010*/ 	.byte	0x4b, 0x65, 0x72, 0x6e, 0x65, 0x6c, 0x21, 0x0a, 0x00
.L_0:


//--------------------- .nv.shared._Z6kernelv     --------------------------
	.section	.nv.shared._Z6kernelv,"aw",@nobits
	.sectionflags	@""
	.align	16
	.zero		1024


//--------------------- .nv.shared.reserved.0     --------------------------
	.section	.nv.shared.reserved.0,"aw",@nobits
	.weak		__nv_reservedSMEM_offset_0_alias
	.size		__nv_reservedSMEM_offset_0_alias, 0, 64
	.other		__nv_reservedSMEM_offset_0_alias,@"STO_CUDA_RESERVED_SHARED STV_DEFAULT"
__nv_reservedSMEM_offset_0_alias:
	.zero		0
	.zero		64


//--------------------- .nv.shared._Z24derivative_x_y_L2_SharedPsiiS_ --------------------------
	.section	.nv.shared._Z24derivative_x_y_L2_SharedPsiiS_,"aw",@nobits
	.sectionflags	@""
	.align	16
.nv.shared._Z24derivative_x_y_L2_SharedPsiiS_:
	.zero		1600


//--------------------- .nv.shared._Z24derivative_x_y_L1_SharedPsiiS_ --------------------------
	.section	.nv.shared._Z24derivative_x_y_L1_SharedPsiiS_,"aw",@nobits
	.sectionflags	@""
	.align	16
.nv.shared._Z24derivative_x_y_L1_SharedPsiiS_:
	.zero		1600


//--------------------- .nv.shared._Z17derivative_x_y_L2PsiiS_ --------------------------
	.section	.nv.shared._Z17derivative_x_y_L2PsiiS_,"aw",@nobits
	.sectionflags	@""
	.align	16
	.zero		1024


//--------------------- .nv.shared._Z17derivative_x_y_L1PsiiS_ --------------------------
	.section	.nv.shared._Z17derivative_x_y_L1PsiiS_,"aw",@nobits
	.sectionflags	@""
	.align	16
	.zero		1024


//--------------------- .nv.shared._Z19GaussianBlurYSharediPfS_iiPs --------------------------
	.section	.nv.shared._Z19GaussianBlurYSharediPfS_iiPs,"aw",@nobits
	.sectionflags	@""
	.align	16
	.zero		1024


//--------------------- .nv.shared._Z19GaussianBlurXSharediPhPfS0_ii --------------------------
	.section	.nv.shared._Z19GaussianBlurXSharediPhPfS0_ii,"aw",@nobits
	.sectionflags	@""
	.align	16
	.zero		1024


//--------------------- .nv.shared._Z13GaussianBlurYiPfS_iiPs --------------------------
	.section	.nv.shared._Z13GaussianBlurYiPfS_iiPs,"aw",@nobits
	.sectionflags	@""
	.align	16
	.zero		1024


//--------------------- .nv.shared._Z13GaussianBlurXiPhPfS0_ii --------------------------
	.section	.nv.shared._Z13GaussianBlurXiPhPfS0_ii,"aw",@nobits
	.sectionflags	@""
	.align	16
	.zero		1024


//--------------------- .nv.constant0._Z6kernelv  --------------------------
	.section	.nv.constant0._Z6kernelv,"a",@progbits
	.sectionflags	@""
	.align	4
.nv.constant0._Z6kernelv:
	.zero		896


//--------------------- .nv.constant0._Z24derivative_x_y_L2_SharedPsiiS_ --------------------------
	.section	.nv.constant0._Z24derivative_x_y_L2_SharedPsiiS_,"a",@progbits
	.sectionflags	@""
	.align	4
.nv.constant0._Z24derivative_x_y_L2_SharedPsiiS_:
	.zero		920


//--------------------- .nv.constant0._Z24derivative_x_y_L1_SharedPsiiS_ --------------------------
	.section	.nv.constant0._Z24derivative_x_y_L1_SharedPsiiS_,"a",@progbits
	.sectionflags	@""
	.align	4
.nv.constant0._Z24derivative_x_y_L1_SharedPsiiS_:
	.zero		920


//--------------------- .nv.constant0._Z17derivative_x_y_L2PsiiS_ --------------------------
	.section	.nv.constant0._Z17derivative_x_y_L2PsiiS_,"a",@progbits
	.sectionflags	@""
	.align	4
.nv.constant0._Z17derivative_x_y_L2PsiiS_:
	.zero		920


//--------------------- .nv.constant0._Z17derivative_x_y_L1PsiiS_ --------------------------
	.section	.nv.constant0._Z17derivative_x_y_L1PsiiS_,"a",@progbits
	.sectionflags	@""
	.align	4
.nv.constant0._Z17derivative_x_y_L1PsiiS_:
	.zero		920


//--------------------- .nv.constant0._Z19GaussianBlurYSharediPfS_iiPs --------------------------
	.section	.nv.constant0._Z19GaussianBlurYSharediPfS_iiPs,"a",@progbits
	.sectionflags	@""
	.align	4
.nv.constant0._Z19GaussianBlurYSharediPfS_iiPs:
	.zero		936


//--------------------- .nv.constant0._Z19GaussianBlurXSharediPhPfS0_ii --------------------------
	.section	.nv.constant0._Z19GaussianBlurXSharediPhPfS0_ii,"a",@progbits
	.sectionflags	@""
	.align	4
.nv.constant0._Z19GaussianBlurXSharediPhPfS0_ii:
	.zero		936


//--------------------- .nv.constant0._Z13GaussianBlurYiPfS_iiPs --------------------------
	.section	.nv.constant0._Z13GaussianBlurYiPfS_iiPs,"a",@progbits
	.sectionflags	@""
	.align	4
.nv.constant0._Z13GaussianBlurYiPfS_iiPs:
	.zero		936


//--------------------- .nv.constant0._Z13GaussianBlurXiPhPfS0_ii --------------------------
	.section	.nv.constant0._Z13GaussianBlurXiPhPfS0_ii,"a",@progbits
	.sectionflags	@""
	.align	4
.nv.constant0._Z13GaussianBlurXiPhPfS0_ii:
	.zero		936


//--------------------- SYMBOLS --------------------------

	.type		.nv.reservedSmem.offset0,@object
	.size		.nv.reservedSmem.offset0,0x4
	.type		.nv.reservedSmem.cap,@object
	.size		.nv.reservedSmem.cap,0x4
	.type		vprintf,@function
